// auto-generated by cutlass_sweep.conv — config: {"arch": "sm_90", "cluster_m": 1, "cluster_n": 1, "conv_kind": "dgrad", "dtype": "fp16", "ndim": 3, "tile_k": 32, "tile_m": 256, "tile_n": 128}
#include "cutlass/cutlass.h"
#include "cute/tensor.hpp"
#include "cutlass/kernel_hardware_info.hpp"
#include "cutlass/conv/convolution.h"
#include "cutlass/conv/dispatch_policy.hpp"
#include "cutlass/conv/collective/collective_builder.hpp"
#include "cutlass/conv/kernel/conv_universal.hpp"
#include "cutlass/conv/device/conv_universal_adapter.hpp"
#include "cutlass/epilogue/collective/collective_builder.hpp"

using namespace cute;
using Elem = cutlass::half_t;
using Acc  = float;
using LayoutAB = cutlass::layout::TensorNDHWC;
using LayoutC  = cutlass::layout::TensorNDHWC;
constexpr auto ConvOp = cutlass::conv::Operator::kDgrad;
using TileShape    = Shape<_256, _128, Shape<_32>>;
using ClusterShape = Shape<_1, _1, _1>;

using CollectiveEpilogue = typename cutlass::epilogue::collective::CollectiveBuilder<
    cutlass::arch::Sm90, cutlass::arch::OpClassTensorOp,
    TileShape, ClusterShape,
    cutlass::epilogue::collective::EpilogueTileAuto,
    Acc, Acc,
    Elem, LayoutC, 128 / cutlass::sizeof_bits<Elem>::value,
    Elem, LayoutC, 128 / cutlass::sizeof_bits<Elem>::value,
    cutlass::epilogue::collective::EpilogueScheduleAuto
  >::CollectiveOp;

using CollectiveMainloop = typename cutlass::conv::collective::CollectiveBuilder<
    cutlass::arch::Sm90, cutlass::arch::OpClassTensorOp, ConvOp,
    Elem, LayoutAB, 128 / cutlass::sizeof_bits<Elem>::value,
    Elem, LayoutAB, 128 / cutlass::sizeof_bits<Elem>::value,
    Acc,
    TileShape, ClusterShape,
    cutlass::conv::collective::StageCountAutoCarveout<
        static_cast<int>(sizeof(typename CollectiveEpilogue::SharedStorage))>,
    cutlass::conv::collective::KernelScheduleAuto
  >::CollectiveOp;

using ProblemShape = cutlass::conv::ConvProblemShape<
    ConvOp, CollectiveMainloop::DispatchPolicy::NumSpatialDimensions>;
using ConvKernel = cutlass::conv::kernel::ConvUniversal<
    ProblemShape, CollectiveMainloop, CollectiveEpilogue>;
using Conv = cutlass::conv::device::ConvUniversalAdapter<ConvKernel>;

auto* _anchor = &cutlass::device_kernel<ConvKernel>;


// ===== COMPILED SASS (sm_90a) =====

	.target	sm_90a

	.elftype	@"ET_EXEC"


//--------------------- .note.nv.tkinfo           --------------------------
	.section	.note.nv.tkinfo,"",@"SHT_NOTE"
	.sectionflags	@"SHF_NOTE_NV_TKINFO"
	.tkinfo
        /*0018*/ 	.word	0x00000002
        /*0030*/ 	.string	""
        /*0030*/ 	.string	"ptxas"
        /*0030*/ 	.string	"Cuda compilation tools, release 13.0, V13.0.88"
        /*0030*/ 	.string	"Build cuda_13.0.r13.0/compiler.36424714_0"
        /*0030*/ 	.string	"-arch sm_90a -m 64 "



//--------------------- .note.nv.cuinfo           --------------------------
	.section	.note.nv.cuinfo,"",@"SHT_NOTE"
	.sectionflags	@"SHF_NOTE_NV_CUINFO"
        /*0018*/ 	.short	0x0002
        /*001a*/ 	.short	0x005a
        /*001c*/ 	.short	0x0082
	.zero		2


//--------------------- .nv.info                  --------------------------
	.section	.nv.info,"",@"SHT_CUDA_INFO"
	.align	4


	//----- nvinfo : EIATTR_REGCOUNT
	.align		4
        /*0000*/ 	.byte	0x04, 0x2f
        /*0002*/ 	.short	(.L_12 - .L_11)
	.align		4
.L_11:
        /*0004*/ 	.word	index@(_ZN7cutlass13device_kernelINS_4conv6kernel13ConvUniversalINS1_16ConvProblemShapeILNS1_8OperatorE1ELi3EEENS1_10collective14CollectiveConvINS1_46MainloopSm90TmaGmmaWarpSpecializedImplicitGemmILS5_1ELi9ELi3EN4cute5tupleIJNSA_1CILi1EEESD_SD_EEENS1_36KernelImplicitTmaWarpSpecializedSm90ELi1EEENSB_IJNSC_ILi256EEENSC_ILi128EEENSB_IJNSC_ILi32EEEEEEEEENS_6half_tESM_NSA_8TiledMMAINSA_8MMA_AtomIJNSA_4SM904GMMA26MMA_64x128x16_F32F16F16_SSILNSQ_5MajorE0ELSS_1ELNSQ_7ScaleInE1ELST_1EEEEEENSA_6LayoutISE_NSB_IJNSC_ILi0EEESX_SX_EEEEENSB_IJNSA_10UnderscoreES10_S10_EEEEENS7_6detail26Sm90ImplicitGemmTileTraitsINSA_20SM90_TMA_LOAD_IM2COLENSA_14ComposedLayoutINSA_7SwizzleILi2ELi4ELi3EEENSA_18smem_ptr_flag_bitsILi16EEENSW_INSB_IJNSB_IJNSC_ILi8EEESJ_EEENSB_IJSJ_SD_EEENSB_IJSD_NSC_ILi9EEEEEEEEENSB_IJNSB_IJSJ_SH_EEENSB_IJSD_SX_EEENSB_IJSX_NSC_ILi8192EEEEEEEEEEEEEvEENS14_INSA_13SM90_TMA_LOADENS16_INS17_ILi3ELi4ELi3EEES1A_NSW_INSB_IJNSB_IJNSC_ILi64EEENSC_ILi2EEEEEENSB_IJS1B_NSC_ILi4EEEEEES1F_EEENSB_IJNSB_IJSD_NSC_ILi2048EEEEEENSB_IJS1R_NSC_ILi512EEEEEENSB_IJSX_NSC_ILi4096EEEEEEEEEEEEEvEEEENS_8epilogue10collective6detail29Sm90TmaWarpSpecializedAdapterINS29_15DefaultEpilogueISM_NSB_IJNSB_IJllllEEESD_SX_EEES2E_NS28_6thread17LinearCombinationISM_Li1EffLNS2F_9ScaleType4KindE0ELNS_15FloatRoundStyleE2ESM_EENS_4gemm15EpilogueDefaultEEEEEvvEEEEvNT_6ParamsE)
        /*0008*/ 	.word	0x000000ff


	//----- nvinfo : EIATTR_FRAME_SIZE
	.align		4
.L_12:
        /*000c*/ 	.byte	0x04, 0x11
        /*000e*/ 	.short	(.L_14 - .L_13)
	.align		4
.L_13:
        /*0010*/ 	.word	index@(_ZN7cutlass13device_kernelINS_4conv6kernel13ConvUniversalINS1_16ConvProblemShapeILNS1_8OperatorE1ELi3EEENS1_10collective14CollectiveConvINS1_46MainloopSm90TmaGmmaWarpSpecializedImplicitGemmILS5_1ELi9ELi3EN4cute5tupleIJNSA_1CILi1EEESD_SD_EEENS1_36KernelImplicitTmaWarpSpecializedSm90ELi1EEENSB_IJNSC_ILi256EEENSC_ILi128EEENSB_IJNSC_ILi32EEEEEEEEENS_6half_tESM_NSA_8TiledMMAINSA_8MMA_AtomIJNSA_4SM904GMMA26MMA_64x128x16_F32F16F16_SSILNSQ_5MajorE0ELSS_1ELNSQ_7ScaleInE1ELST_1EEEEEENSA_6LayoutISE_NSB_IJNSC_ILi0EEESX_SX_EEEEENSB_IJNSA_10UnderscoreES10_S10_EEEEENS7_6detail26Sm90ImplicitGemmTileTraitsINSA_20SM90_TMA_LOAD_IM2COLENSA_14ComposedLayoutINSA_7SwizzleILi2ELi4ELi3EEENSA_18smem_ptr_flag_bitsILi16EEENSW_INSB_IJNSB_IJNSC_ILi8EEESJ_EEENSB_IJSJ_SD_EEENSB_IJSD_NSC_ILi9EEEEEEEEENSB_IJNSB_IJSJ_SH_EEENSB_IJSD_SX_EEENSB_IJSX_NSC_ILi8192EEEEEEEEEEEEEvEENS14_INSA_13SM90_TMA_LOADENS16_INS17_ILi3ELi4ELi3EEES1A_NSW_INSB_IJNSB_IJNSC_ILi64EEENSC_ILi2EEEEEENSB_IJS1B_NSC_ILi4EEEEEES1F_EEENSB_IJNSB_IJSD_NSC_ILi2048EEEEEENSB_IJS1R_NSC_ILi512EEEEEENSB_IJSX_NSC_ILi4096EEEEEEEEEEEEEvEEEENS_8epilogue10collective6detail29Sm90TmaWarpSpecializedAdapterINS29_15DefaultEpilogueISM_NSB_IJNSB_IJllllEEESD_SX_EEES2E_NS28_6thread17LinearCombinationISM_Li1EffLNS2F_9ScaleType4KindE0ELNS_15FloatRoundStyleE2ESM_EENS_4gemm15EpilogueDefaultEEEEEvvEEEEvNT_6ParamsE)
        /*0014*/ 	.word	0x00000270


	//----- nvinfo : EIATTR_MIN_STACK_SIZE
	.align		4
.L_14:
        /*0018*/ 	.byte	0x04, 0x12
        /*001a*/ 	.short	(.L_16 - .L_15)
	.align		4
.L_15:
        /*001c*/ 	.word	index@(_ZN7cutlass13device_kernelINS_4conv6kernel13ConvUniversalINS1_16ConvProblemShapeILNS1_8OperatorE1ELi3EEENS1_10collective14CollectiveConvINS1_46MainloopSm90TmaGmmaWarpSpecializedImplicitGemmILS5_1ELi9ELi3EN4cute5tupleIJNSA_1CILi1EEESD_SD_EEENS1_36KernelImplicitTmaWarpSpecializedSm90ELi1EEENSB_IJNSC_ILi256EEENSC_ILi128EEENSB_IJNSC_ILi32EEEEEEEEENS_6half_tESM_NSA_8TiledMMAINSA_8MMA_AtomIJNSA_4SM904GMMA26MMA_64x128x16_F32F16F16_SSILNSQ_5MajorE0ELSS_1ELNSQ_7ScaleInE1ELST_1EEEEEENSA_6LayoutISE_NSB_IJNSC_ILi0EEESX_SX_EEEEENSB_IJNSA_10UnderscoreES10_S10_EEEEENS7_6detail26Sm90ImplicitGemmTileTraitsINSA_20SM90_TMA_LOAD_IM2COLENSA_14ComposedLayoutINSA_7SwizzleILi2ELi4ELi3EEENSA_18smem_ptr_flag_bitsILi16EEENSW_INSB_IJNSB_IJNSC_ILi8EEESJ_EEENSB_IJSJ_SD_EEENSB_IJSD_NSC_ILi9EEEEEEEEENSB_IJNSB_IJSJ_SH_EEENSB_IJSD_SX_EEENSB_IJSX_NSC_ILi8192EEEEEEEEEEEEEvEENS14_INSA_13SM90_TMA_LOADENS16_INS17_ILi3ELi4ELi3EEES1A_NSW_INSB_IJNSB_IJNSC_ILi64EEENSC_ILi2EEEEEENSB_IJS1B_NSC_ILi4EEEEEES1F_EEENSB_IJNSB_IJSD_NSC_ILi2048EEEEEENSB_IJS1R_NSC_ILi512EEEEEENSB_IJSX_NSC_ILi4096EEEEEEEEEEEEEvEEEENS_8epilogue10collective6detail29Sm90TmaWarpSpecializedAdapterINS29_15DefaultEpilogueISM_NSB_IJNSB_IJllllEEESD_SX_EEES2E_NS28_6thread17LinearCombinationISM_Li1EffLNS2F_9ScaleType4KindE0ELNS_15FloatRoundStyleE2ESM_EENS_4gemm15EpilogueDefaultEEEEEvvEEEEvNT_6ParamsE)
        /*0020*/ 	.word	0x00000270
.L_16:


//--------------------- .nv.compat                --------------------------
	.section	.nv.compat,"",@"SHT_CUDA_COMPAT_INFO"
	.align	4
        /*0000*/ 	.byte	0x02, 0x09, 0x01, 0x00, 0x02, 0x02, 0x04, 0x00, 0x02, 0x05, 0x05, 0x00, 0x03, 0x07, 0x01, 0x01
        /*0010*/ 	.byte	0x02, 0x03, 0x01, 0x00, 0x02, 0x06, 0x01, 0x00, 0x04, 0x0b, 0x08, 0x00, 0x00, 0x00, 0x00, 0x00
        /*0020*/ 	.byte	0x00, 0x00, 0x00, 0x00


//--------------------- .nv.info._ZN7cutlass13device_kernelINS_4conv6kernel13ConvUniversalINS1_16ConvProblemShapeILNS1_8OperatorE1ELi3EEENS1_10collective14CollectiveConvINS1_46MainloopSm90TmaGmmaWarpSpecializedImplicitGemmILS5_1ELi9ELi3EN4cute5tupleIJNSA_1CILi1EEESD_SD_EEENS1_36KernelImplicitTmaWarpSpecializedSm90ELi1EEENSB_IJNSC_ILi256EEENSC_ILi128EEENSB_IJNSC_ILi32EEEEEEEEENS_6half_tESM_NSA_8TiledMMAINSA_8MMA_AtomIJNSA_4SM904GMMA26MMA_64x128x16_F32F16F16_SSILNSQ_5MajorE0ELSS_1ELNSQ_7ScaleInE1ELST_1EEEEEENSA_6LayoutISE_NSB_IJNSC_ILi0EEESX_SX_EEEEENSB_IJNSA_10UnderscoreES10_S10_EEEEENS7_6detail26Sm90ImplicitGemmTileTraitsINSA_20SM90_TMA_LOAD_IM2COLENSA_14ComposedLayoutINSA_7SwizzleILi2ELi4ELi3EEENSA_18smem_ptr_flag_bitsILi16EEENSW_INSB_IJNSB_IJNSC_ILi8EEESJ_EEENSB_IJSJ_SD_EEENSB_IJSD_NSC_ILi9EEEEEEEEENSB_IJNSB_IJSJ_SH_EEENSB_IJSD_SX_EEENSB_IJSX_NSC_ILi8192EEEEEEEEEEEEEvEENS14_INSA_13SM90_TMA_LOADENS16_INS17_ILi3ELi4ELi3EEES1A_NSW_INSB_IJNSB_IJNSC_ILi64EEENSC_ILi2EEEEEENSB_IJS1B_NSC_ILi4EEEEEES1F_EEENSB_IJNSB_IJSD_NSC_ILi2048EEEEEENSB_IJS1R_NSC_ILi512EEEEEENSB_IJSX_NSC_ILi4096EEEEEEEEEEEEEvEEEENS_8epilogue10collective6detail29Sm90TmaWarpSpecializedAdapterINS29_15DefaultEpilogueISM_NSB_IJNSB_IJllllEEESD_SX_EEES2E_NS28_6thread17LinearCombinationISM_Li1EffLNS2F_9ScaleType4KindE0ELNS_15FloatRoundStyleE2ESM_EENS_4gemm15EpilogueDefaultEEEEEvvEEEEvNT_6ParamsE --------------------------
	.section	.nv.info._ZN7cutlass13device_kernelINS_4conv6kernel13ConvUniversalINS1_16ConvProblemShapeILNS1_8OperatorE1ELi3EEENS1_10collective14CollectiveConvINS1_46MainloopSm90TmaGmmaWarpSpecializedImplicitGemmILS5_1ELi9ELi3EN4cute5tupleIJNSA_1CILi1EEESD_SD_EEENS1_36KernelImplicitTmaWarpSpecializedSm90ELi1EEENSB_IJNSC_ILi256EEENSC_ILi128EEENSB_IJNSC_ILi32EEEEEEEEENS_6half_tESM_NSA_8TiledMMAINSA_8MMA_AtomIJNSA_4SM904GMMA26MMA_64x128x16_F32F16F16_SSILNSQ_5MajorE0ELSS_1ELNSQ_7ScaleInE1ELST_1EEEEEENSA_6LayoutISE_NSB_IJNSC_ILi0EEESX_SX_EEEEENSB_IJNSA_10UnderscoreES10_S10_EEEEENS7_6detail26Sm90ImplicitGemmTileTraitsINSA_20SM90_TMA_LOAD_IM2COLENSA_14ComposedLayoutINSA_7SwizzleILi2ELi4ELi3EEENSA_18smem_ptr_flag_bitsILi16EEENSW_INSB_IJNSB_IJNSC_ILi8EEESJ_EEENSB_IJSJ_SD_EEENSB_IJSD_NSC_ILi9EEEEEEEEENSB_IJNSB_IJSJ_SH_EEENSB_IJSD_SX_EEENSB_IJSX_NSC_ILi8192EEEEEEEEEEEEEvEENS14_INSA_13SM90_TMA_LOADENS16_INS17_ILi3ELi4ELi3EEES1A_NSW_INSB_IJNSB_IJNSC_ILi64EEENSC_ILi2EEEEEENSB_IJS1B_NSC_ILi4EEEEEES1F_EEENSB_IJNSB_IJSD_NSC_ILi2048EEEEEENSB_IJS1R_NSC_ILi512EEEEEENSB_IJSX_NSC_ILi4096EEEEEEEEEEEEEvEEEENS_8epilogue10collective6detail29Sm90TmaWarpSpecializedAdapterINS29_15DefaultEpilogueISM_NSB_IJNSB_IJllllEEESD_SX_EEES2E_NS28_6thread17LinearCombinationISM_Li1EffLNS2F_9ScaleType4KindE0ELNS_15FloatRoundStyleE2ESM_EENS_4gemm15EpilogueDefaultEEEEEvvEEEEvNT_6ParamsE,"",@"SHT_CUDA_INFO"
	.sectionflags	@""
	.align	4


	//----- nvinfo : EIATTR_CUDA_API_VERSION
	.align		4
        /*0000*/ 	.byte	0x04, 0x37
        /*0002*/ 	.short	(.L_18 - .L_17)
.L_17:
        /*0004*/ 	.word	0x00000082


	//----- nvinfo : EIATTR_KPARAM_INFO
	.align		4
.L_18:
        /*0008*/ 	.byte	0x04, 0x17
        /*000a*/ 	.short	(.L_20 - .L_19)
.L_19:
        /*000c*/ 	.word	0x00000000
        /*0010*/ 	.short	0x0000
        /*0012*/ 	.short	0x0070
        /*0014*/ 	.byte	0x00, 0xf0, 0x01, 0x10


	//----- nvinfo : EIATTR_SPARSE_MMA_MASK
	.align		4
.L_20:
        /*0018*/ 	.byte	0x03, 0x50
        /*001a*/ 	.short	0x0000


	//----- nvinfo : EIATTR_MAXREG_COUNT
	.align		4
        /*001c*/ 	.byte	0x03, 0x1b
        /*001e*/ 	.short	0x00ff


	//----- nvinfo : EIATTR_NUM_BARRIERS
	.align		4
        /*0020*/ 	.byte	0x02, 0x4c
        /*0022*/ 	.byte	0x01
	.zero		1


	//----- nvinfo : EIATTR_ANNOTATIONS
	.align		4
        /*0024*/ 	.byte	0x04, 0x55
        /*0026*/ 	.short	(.L_22 - .L_21)


	//   ....[0]....
.L_21:
        /*0028*/ 	.word	0x00000001
        /*002c*/ 	.byte	0x50, 0x08, 0x00, 0x00, 0x01, 0x00, 0x00, 0x00, 0x90, 0x08, 0x00, 0x00, 0x01, 0x00, 0x00, 0x00
        /* <DEDUP_REMOVED lines=208> */
        /*0d3c*/ 	.byte	0x10, 0xfb, 0x00, 0x00


	//----- nvinfo : EIATTR_MERCURY_ISA_VERSION
	.align		4
.L_22:
        /*0d40*/ 	.byte	0x03, 0x5f
        /*0d42*/ 	.short	0x0101


	//----- nvinfo : EIATTR_COOP_GROUP_MASK_REGIDS
	.align		4
        /*0d44*/ 	.byte	0x04, 0x29
        /*0d46*/ 	.short	(.L_24 - .L_23)


	//   ....[0]....
.L_23:
        /*0d48*/ 	.word	0xffffffff


	//   ....[1]....
        /*0d4c*/ 	.word	0xffffffff


	//   ....[2]....
        /*0d50*/ 	.word	0xffffffff


	//----- nvinfo : EIATTR_COOP_GROUP_INSTR_OFFSETS
	.align		4
.L_24:
        /*0d54*/ 	.byte	0x04, 0x28
        /*0d56*/ 	.short	(.L_26 - .L_25)


	//   ....[0]....
.L_25:
        /*0d58*/ 	.word	0x00000060


	//   ....[1]....
        /*0d5c*/ 	.word	0x00000090


	//   ....[2]....
        /*0d60*/ 	.word	0x00000190


	//----- nvinfo : EIATTR_MBARRIER_INSTR_OFFSETS
	.align		4
.L_26:
        /*0d64*/ 	.byte	0x04, 0x39
        /*0d66*/ 	.short	(.L_28 - .L_27)


	//   ....[0]....
.L_27:
        /*0d68*/ 	.word	0x00000300
        /*0d6c*/ 	.word	0x000000ff
        /*0d70*/ 	.word	0x00036000
        /*0d74*/ 	.short	0x0100
        /*0d76*/ 	.byte	0x0a
	.zero		1


	//   ....[1]....
        /*0d78*/ 	.word	0x00000310
        /*0d7c*/ 	.word	0x000000ff
        /*0d80*/ 	.word	0x00036048
        /*0d84*/ 	.short	0x0100
        /*0d86*/ 	.byte	0x0a
	.zero		1


	//   ....[2]....
        /*0d88*/ 	.word	0x00000320
        /*0d8c*/ 	.word	0x000000ff
        /*0d90*/ 	.word	0x00036008
        /*0d94*/ 	.short	0x0100
        /*0d96*/ 	.byte	0x0a
	.zero		1


	//   ....[3]....
        /*0d98*/ 	.word	0x00000330
        /*0d9c*/ 	.word	0x000000ff
        /*0da0*/ 	.word	0x00036050
        /*0da4*/ 	.short	0x0100
        /*0da6*/ 	.byte	0x0a
	.zero		1


	//   ....[4]....
        /*0da8*/ 	.word	0x00000340
        /*0dac*/ 	.word	0x000000ff
        /*0db0*/ 	.word	0x00036010
        /*0db4*/ 	.short	0x0100
        /*0db6*/ 	.byte	0x0a
	.zero		1


	//   ....[5]....
        /*0db8*/ 	.word	0x00000350
        /*0dbc*/ 	.word	0x000000ff
        /*0dc0*/ 	.word	0x00036058
        /*0dc4*/ 	.short	0x0100
        /*0dc6*/ 	.byte	0x0a
	.zero		1


	//   ....[6]....
        /*0dc8*/ 	.word	0x00000360
        /*0dcc*/ 	.word	0x000000ff
        /*0dd0*/ 	.word	0x00036018
        /*0dd4*/ 	.short	0x0100
        /*0dd6*/ 	.byte	0x0a
	.zero		1


	//   ....[7]....
        /*0dd8*/ 	.word	0x00000370
        /*0ddc*/ 	.word	0x000000ff
        /*0de0*/ 	.word	0x00036060
        /*0de4*/ 	.short	0x0100
        /*0de6*/ 	.byte	0x0a
	.zero		1


	//   ....[8]....
        /*0de8*/ 	.word	0x00000380
        /*0dec*/ 	.word	0x000000ff
        /*0df0*/ 	.word	0x00036020
        /*0df4*/ 	.short	0x0100
        /*0df6*/ 	.byte	0x0a
	.zero		1


	//   ....[9]....
        /*0df8*/ 	.word	0x00000390
        /*0dfc*/ 	.word	0x000000ff
        /*0e00*/ 	.word	0x00036068
        /*0e04*/ 	.short	0x0100
        /*0e06*/ 	.byte	0x0a
	.zero		1


	//   ....[10]....
        /*0e08*/ 	.word	0x000003a0
        /*0e0c*/ 	.word	0x000000ff
        /*0e10*/ 	.word	0x00036028
        /*0e14*/ 	.short	0x0100
        /*0e16*/ 	.byte	0x0a
	.zero		1


	//   ....[11]....
        /*0e18*/ 	.word	0x000003b0
        /*0e1c*/ 	.word	0x000000ff
        /*0e20*/ 	.word	0x00036070
        /*0e24*/ 	.short	0x0100
        /*0e26*/ 	.byte	0x0a
	.zero		1


	//   ....[12]....
        /*0e28*/ 	.word	0x000003c0
        /*0e2c*/ 	.word	0x000000ff
        /*0e30*/ 	.word	0x00036030
        /*0e34*/ 	.short	0x0100
        /*0e36*/ 	.byte	0x0a
	.zero		1


	//   ....[13]....
        /*0e38*/ 	.word	0x000003d0
        /*0e3c*/ 	.word	0x000000ff
        /*0e40*/ 	.word	0x00036078
        /*0e44*/ 	.short	0x0100
        /*0e46*/ 	.byte	0x0a
	.zero		1


	//   ....[14]....
        /*0e48*/ 	.word	0x000003e0
        /*0e4c*/ 	.word	0x000000ff
        /*0e50*/ 	.word	0x00036038
        /*0e54*/ 	.short	0x0100
        /*0e56*/ 	.byte	0x0a
	.zero		1


	//   ....[15]....
        /*0e58*/ 	.word	0x000003f0
        /*0e5c*/ 	.word	0x000000ff
        /*0e60*/ 	.word	0x00036080
        /*0e64*/ 	.short	0x0100
        /*0e66*/ 	.byte	0x0a
	.zero		1


	//   ....[16]....
        /*0e68*/ 	.word	0x00000400
        /*0e6c*/ 	.word	0x000000ff
        /*0e70*/ 	.word	0x00036040
        /*0e74*/ 	.short	0x0100
        /*0e76*/ 	.byte	0x0a
	.zero		1


	//   ....[17]....
        /*0e78*/ 	.word	0x00000410
        /*0e7c*/ 	.word	0x000000ff
        /*0e80*/ 	.word	0x00036088
        /*0e84*/ 	.short	0x0100
        /*0e86*/ 	.byte	0x0a
	.zero		1


	//   ....[18]....
        /*0e88*/ 	.word	0x00001330
        /*0e8c*/ 	.word	0x00000003
        /*0e90*/ 	.word	0x00036000
        /*0e94*/ 	.short	0x010a
        /*0e96*/ 	.byte	0x3f
	.zero		1


	//   ....[19]....
        /*0e98*/ 	.word	0x000023c0
        /*0e9c*/ 	.word	0x00000000
        /*0ea0*/ 	.word	0x00036000
        /*0ea4*/ 	.short	0x010a
        /*0ea6*/ 	.byte	0x3f
	.zero		1


	//   ....[20]....
        /*0ea8*/ 	.word	0x00003850
        /*0eac*/ 	.word	0x000000ff
        /*0eb0*/ 	.word	0x00000000
        /*0eb4*/ 	.short	0x0101
        /*0eb6*/ 	.byte	0x0c
	.zero		1


	//   ....[21]....
        /*0eb8*/ 	.word	0x00003a50
        /*0ebc*/ 	.word	0x000000ff
        /*0ec0*/ 	.word	0x00000000
        /*0ec4*/ 	.short	0x0101
        /*0ec6*/ 	.byte	0x04
	.zero		1


	//   ....[22]....
        /*0ec8*/ 	.word	0x00013ba0
        /*0ecc*/ 	.word	0x0000000c
        /*0ed0*/ 	.word	0x00036048
        /*0ed4*/ 	.short	0x010a
        /*0ed6*/ 	.byte	0x3f
	.zero		1


	//   ....[23]....
        /*0ed8*/ 	.word	0x00014450
        /*0edc*/ 	.word	0x00000003
        /*0ee0*/ 	.word	0x00000000
        /*0ee4*/ 	.short	0x010a
        /*0ee6*/ 	.byte	0x3f
	.zero		1


	//   ....[24]....
        /*0ee8*/ 	.word	0x00014510
        /*0eec*/ 	.word	0x00000003
        /*0ef0*/ 	.word	0x00000000
        /*0ef4*/ 	.short	0x010a
        /*0ef6*/ 	.byte	0x3f
	.zero		1


	//   ....[25]....
        /*0ef8*/ 	.word	0x000145d0
        /*0efc*/ 	.word	0x00000003
        /*0f00*/ 	.word	0x00000000
        /*0f04*/ 	.short	0x010a
        /*0f06*/ 	.byte	0x3f
	.zero		1


	//   ....[26]....
        /*0f08*/ 	.word	0x00014690
        /*0f0c*/ 	.word	0x00000003
        /*0f10*/ 	.word	0x00000000
        /*0f14*/ 	.short	0x010a
        /*0f16*/ 	.byte	0x3f
	.zero		1


	//   ....[27]....
        /*0f18*/ 	.word	0x00014750
        /*0f1c*/ 	.word	0x00000003
        /*0f20*/ 	.word	0x00000000
        /*0f24*/ 	.short	0x010a
        /*0f26*/ 	.byte	0x3f
	.zero		1


	//   ....[28]....
        /*0f28*/ 	.word	0x00014810
        /*0f2c*/ 	.word	0x00000003
        /*0f30*/ 	.word	0x00000000
        /*0f34*/ 	.short	0x010a
        /*0f36*/ 	.byte	0x3f
	.zero		1


	//   ....[29]....
        /*0f38*/ 	.word	0x000148d0
        /*0f3c*/ 	.word	0x00000003
        /*0f40*/ 	.word	0x00000000
        /*0f44*/ 	.short	0x010a
        /*0f46*/ 	.byte	0x3f
	.zero		1


	//   ....[30]....
        /*0f48*/ 	.word	0x00014990
        /*0f4c*/ 	.word	0x00000003
        /*0f50*/ 	.word	0x00000000
        /*0f54*/ 	.short	0x010a
        /*0f56*/ 	.byte	0x3f
	.zero		1


	//   ....[31]....
        /*0f58*/ 	.word	0x00014a50
        /*0f5c*/ 	.word	0x00000003
        /*0f60*/ 	.word	0x00000000
        /*0f64*/ 	.short	0x010a
        /*0f66*/ 	.byte	0x3f
	.zero		1


	//----- nvinfo : EIATTR_NUM_MBARRIERS
	.align		4
.L_28:
        /*0f68*/ 	.byte	0x03, 0x38
        /*0f6a*/ 	.short	0x0012


	//----- nvinfo : EIATTR_EXIT_INSTR_OFFSETS
	.align		4
        /*0f6c*/ 	.byte	0x04, 0x1c
        /*0f6e*/ 	.short	(.L_30 - .L_29)


	//   ....[0]....
.L_29:
        /*0f70*/ 	.word	0x00000840


	//   ....[1]....
        /*0f74*/ 	.word	0x00003c40


	//   ....[2]....
        /*0f78*/ 	.word	0x0000efb0


	//   ....[3]....
        /*0f7c*/ 	.word	0x0000eff0


	//   ....[4]....
        /*0f80*/ 	.word	0x00013940


	//   ....[5]....
        /*0f84*/ 	.word	0x00013980


	//   ....[6]....
        /*0f88*/ 	.word	0x000139a0


	//   ....[7]....
        /*0f8c*/ 	.word	0x00014350


	//   ....[8]....
        /*0f90*/ 	.word	0x00014a80


	//----- nvinfo : EIATTR_MAX_THREADS
	.align		4
.L_30:
        /*0f94*/ 	.byte	0x04, 0x05
        /*0f96*/ 	.short	(.L_32 - .L_31)
.L_31:
        /*0f98*/ 	.word	0x00000100
        /*0f9c*/ 	.word	0x00000001
        /*0fa0*/ 	.word	0x00000001


	//----- nvinfo : EIATTR_CRS_STACK_SIZE
	.align		4
.L_32:
        /*0fa4*/ 	.byte	0x04, 0x1e
        /*0fa6*/ 	.short	(.L_34 - .L_33)
.L_33:
        /*0fa8*/ 	.word	0x00000000


	//----- nvinfo : EIATTR_CBANK_PARAM_SIZE
	.align		4
.L_34:
        /*0fac*/ 	.byte	0x03, 0x19
        /*0fae*/ 	.short	0x0470


	//----- nvinfo : EIATTR_PARAM_CBANK
	.align		4
        /*0fb0*/ 	.byte	0x04, 0x0a
        /*0fb2*/ 	.short	(.L_36 - .L_35)
	.align		4
.L_35:
        /*0fb4*/ 	.word	index@(.nv.constant0._ZN7cutlass13device_kernelINS_4conv6kernel13ConvUniversalINS1_16ConvProblemShapeILNS1_8OperatorE1ELi3EEENS1_10collective14CollectiveConvINS1_46MainloopSm90TmaGmmaWarpSpecializedImplicitGemmILS5_1ELi9ELi3EN4cute5tupleIJNSA_1CILi1EEESD_SD_EEENS1_36KernelImplicitTmaWarpSpecializedSm90ELi1EEENSB_IJNSC_ILi256EEENSC_ILi128EEENSB_IJNSC_ILi32EEEEEEEEENS_6half_tESM_NSA_8TiledMMAINSA_8MMA_AtomIJNSA_4SM904GMMA26MMA_64x128x16_F32F16F16_SSILNSQ_5MajorE0ELSS_1ELNSQ_7ScaleInE1ELST_1EEEEEENSA_6LayoutISE_NSB_IJNSC_ILi0EEESX_SX_EEEEENSB_IJNSA_10UnderscoreES10_S10_EEEEENS7_6detail26Sm90ImplicitGemmTileTraitsINSA_20SM90_TMA_LOAD_IM2COLENSA_14ComposedLayoutINSA_7SwizzleILi2ELi4ELi3EEENSA_18smem_ptr_flag_bitsILi16EEENSW_INSB_IJNSB_IJNSC_ILi8EEESJ_EEENSB_IJSJ_SD_EEENSB_IJSD_NSC_ILi9EEEEEEEEENSB_IJNSB_IJSJ_SH_EEENSB_IJSD_SX_EEENSB_IJSX_NSC_ILi8192EEEEEEEEEEEEEvEENS14_INSA_13SM90_TMA_LOADENS16_INS17_ILi3ELi4ELi3EEES1A_NSW_INSB_IJNSB_IJNSC_ILi64EEENSC_ILi2EEEEEENSB_IJS1B_NSC_ILi4EEEEEES1F_EEENSB_IJNSB_IJSD_NSC_ILi2048EEEEEENSB_IJS1R_NSC_ILi512EEEEEENSB_IJSX_NSC_ILi4096EEEEEEEEEEEEEvEEEENS_8epilogue10collective6detail29Sm90TmaWarpSpecializedAdapterINS29_15DefaultEpilogueISM_NSB_IJNSB_IJllllEEESD_SX_EEES2E_NS28_6thread17LinearCombinationISM_Li1EffLNS2F_9ScaleType4KindE0ELNS_15FloatRoundStyleE2ESM_EENS_4gemm15EpilogueDefaultEEEEEvvEEEEvNT_6ParamsE)
        /*0fb8*/ 	.short	0x0210
        /*0fba*/ 	.short	0x0470


	//----- nvinfo : EIATTR_SW_WAR
	.align		4
.L_36:
        /*0fbc*/ 	.byte	0x04, 0x36
        /*0fbe*/ 	.short	(.L_38 - .L_37)
.L_37:
        /*0fc0*/ 	.word	0x00000008
.L_38:


//--------------------- .nv.callgraph             --------------------------
	.section	.nv.callgraph,"",@"SHT_CUDA_CALLGRAPH"
	.align	4
	.sectionentsize	8
	.align		4
        /*0000*/ 	.word	0x00000000
	.align		4
        /*0004*/ 	.word	0xffffffff
	.align		4
        /*0008*/ 	.word	0x00000000
	.align		4
        /*000c*/ 	.word	0xfffffffe
	.align		4
        /*0010*/ 	.word	0x00000000
	.align		4
        /*0014*/ 	.word	0xfffffffd
	.align		4
        /*0018*/ 	.word	0x00000000
	.align		4
        /*001c*/ 	.word	0xfffffffc


//--------------------- .nv.constant4             --------------------------
	.section	.nv.constant4,"a",@progbits
	.align	8
	.align		8
.nv.constant4:
        /*0000*/ 	.dword	_ZN39_INTERNAL_870265a6_4_k_cu_c6325db1_26194cuda3std3__45__cpo5beginE
	.align		8
        /*0008*/ 	.dword	_ZN39_INTERNAL_870265a6_4_k_cu_c6325db1_26194cuda3std3__45__cpo3endE
	.align		8
        /*0010*/ 	.dword	_ZN39_INTERNAL_870265a6_4_k_cu_c6325db1_26194cuda3std3__45__cpo6cbeginE
	.align		8
        /*0018*/ 	.dword	_ZN39_INTERNAL_870265a6_4_k_cu_c6325db1_26194cuda3std3__45__cpo4cendE
	.align		8
        /*0020*/ 	.dword	_ZN39_INTERNAL_870265a6_4_k_cu_c6325db1_26194cuda3std3__441_GLOBAL__N__870265a6_4_k_cu_c6325db1_26196ignoreE
	.align		8
        /*0028*/ 	.dword	_ZN39_INTERNAL_870265a6_4_k_cu_c6325db1_26194cuda3std3__419piecewise_constructE
	.align		8
        /*0030*/ 	.dword	_ZN39_INTERNAL_870265a6_4_k_cu_c6325db1_26194cuda3std3__48in_placeE
	.align		8
        /*0038*/ 	.dword	_ZN39_INTERNAL_870265a6_4_k_cu_c6325db1_26194cuda3std6ranges3__45__cpo4swapE
	.align		8
        /*0040*/ 	.dword	_ZN39_INTERNAL_870265a6_4_k_cu_c6325db1_26194cuda3std6ranges3__45__cpo9iter_moveE
	.align		8
        /*0048*/ 	.dword	_ZN39_INTERNAL_870265a6_4_k_cu_c6325db1_26194cute7productE
	.align		8
        /*0050*/ 	.dword	_ZN39_INTERNAL_870265a6_4_k_cu_c6325db1_26194cute1_E


//--------------------- .text._ZN7cutlass13device_kernelINS_4conv6kernel13ConvUniversalINS1_16ConvProblemShapeILNS1_8OperatorE1ELi3EEENS1_10collective14CollectiveConvINS1_46MainloopSm90TmaGmmaWarpSpecializedImplicitGemmILS5_1ELi9ELi3EN4cute5tupleIJNSA_1CILi1EEESD_SD_EEENS1_36KernelImplicitTmaWarpSpecializedSm90ELi1EEENSB_IJNSC_ILi256EEENSC_ILi128EEENSB_IJNSC_ILi32EEEEEEEEENS_6half_tESM_NSA_8TiledMMAINSA_8MMA_AtomIJNSA_4SM904GMMA26MMA_64x128x16_F32F16F16_SSILNSQ_5MajorE0ELSS_1ELNSQ_7ScaleInE1ELST_1EEEEEENSA_6LayoutISE_NSB_IJNSC_ILi0EEESX_SX_EEEEENSB_IJNSA_10UnderscoreES10_S10_EEEEENS7_6detail26Sm90ImplicitGemmTileTraitsINSA_20SM90_TMA_LOAD_IM2COLENSA_14ComposedLayoutINSA_7SwizzleILi2ELi4ELi3EEENSA_18smem_ptr_flag_bitsILi16EEENSW_INSB_IJNSB_IJNSC_ILi8EEESJ_EEENSB_IJSJ_SD_EEENSB_IJSD_NSC_ILi9EEEEEEEEENSB_IJNSB_IJSJ_SH_EEENSB_IJSD_SX_EEENSB_IJSX_NSC_ILi8192EEEEEEEEEEEEEvEENS14_INSA_13SM90_TMA_LOADENS16_INS17_ILi3ELi4ELi3EEES1A_NSW_INSB_IJNSB_IJNSC_ILi64EEENSC_ILi2EEEEEENSB_IJS1B_NSC_ILi4EEEEEES1F_EEENSB_IJNSB_IJSD_NSC_ILi2048EEEEEENSB_IJS1R_NSC_ILi512EEEEEENSB_IJSX_NSC_ILi4096EEEEEEEEEEEEEvEEEENS_8epilogue10collective6detail29Sm90TmaWarpSpecializedAdapterINS29_15DefaultEpilogueISM_NSB_IJNSB_IJllllEEESD_SX_EEES2E_NS28_6thread17LinearCombinationISM_Li1EffLNS2F_9ScaleType4KindE0ELNS_15FloatRoundStyleE2ESM_EENS_4gemm15EpilogueDefaultEEEEEvvEEEEvNT_6ParamsE --------------------------
	.section	.text._ZN7cutlass13device_kernelINS_4conv6kernel13ConvUniversalINS1_16ConvProblemShapeILNS1_8OperatorE1ELi3EEENS1_10collective14CollectiveConvINS1_46MainloopSm90TmaGmmaWarpSpecializedImplicitGemmILS5_1ELi9ELi3EN4cute5tupleIJNSA_1CILi1EEESD_SD_EEENS1_36KernelImplicitTmaWarpSpecializedSm90ELi1EEENSB_IJNSC_ILi256EEENSC_ILi128EEENSB_IJNSC_ILi32EEEEEEEEENS_6half_tESM_NSA_8TiledMMAINSA_8MMA_AtomIJNSA_4SM904GMMA26MMA_64x128x16_F32F16F16_SSILNSQ_5MajorE0ELSS_1ELNSQ_7ScaleInE1ELST_1EEEEEENSA_6LayoutISE_NSB_IJNSC_ILi0EEESX_SX_EEEEENSB_IJNSA_10UnderscoreES10_S10_EEEEENS7_6detail26Sm90ImplicitGemmTileTraitsINSA_20SM90_TMA_LOAD_IM2COLENSA_14ComposedLayoutINSA_7SwizzleILi2ELi4ELi3EEENSA_18smem_ptr_flag_bitsILi16EEENSW_INSB_IJNSB_IJNSC_ILi8EEESJ_EEENSB_IJSJ_SD_EEENSB_IJSD_NSC_ILi9EEEEEEEEENSB_IJNSB_IJSJ_SH_EEENSB_IJSD_SX_EEENSB_IJSX_NSC_ILi8192EEEEEEEEEEEEEvEENS14_INSA_13SM90_TMA_LOADENS16_INS17_ILi3ELi4ELi3EEES1A_NSW_INSB_IJNSB_IJNSC_ILi64EEENSC_ILi2EEEEEENSB_IJS1B_NSC_ILi4EEEEEES1F_EEENSB_IJNSB_IJSD_NSC_ILi2048EEEEEENSB_IJS1R_NSC_ILi512EEEEEENSB_IJSX_NSC_ILi4096EEEEEEEEEEEEEvEEEENS_8epilogue10collective6detail29Sm90TmaWarpSpecializedAdapterINS29_15DefaultEpilogueISM_NSB_IJNSB_IJllllEEESD_SX_EEES2E_NS28_6thread17LinearCombinationISM_Li1EffLNS2F_9ScaleType4KindE0ELNS_15FloatRoundStyleE2ESM_EENS_4gemm15EpilogueDefaultEEEEEvvEEEEvNT_6ParamsE,"ax",@progbits
	.align	128
.text._ZN7cutlass13device_kernelINS_4conv6kernel13ConvUniversalINS1_16ConvProblemShapeILNS1_8OperatorE1ELi3EEENS1_10collective14CollectiveConvINS1_46MainloopSm90TmaGmmaWarpSpecializedImplicitGemmILS5_1ELi9ELi3EN4cute5tupleIJNSA_1CILi1EEESD_SD_EEENS1_36KernelImplicitTmaWarpSpecializedSm90ELi1EEENSB_IJNSC_ILi256EEENSC_ILi128EEENSB_IJNSC_ILi32EEEEEEEEENS_6half_tESM_NSA_8TiledMMAINSA_8MMA_AtomIJNSA_4SM904GMMA26MMA_64x128x16_F32F16F16_SSILNSQ_5MajorE0ELSS_1ELNSQ_7ScaleInE1ELST_1EEEEEENSA_6LayoutISE_NSB_IJNSC_ILi0EEESX_SX_EEEEENSB_IJNSA_10UnderscoreES10_S10_EEEEENS7_6detail26Sm90ImplicitGemmTileTraitsINSA_20SM90_TMA_LOAD_IM2COLENSA_14ComposedLayoutINSA_7SwizzleILi2ELi4ELi3EEENSA_18smem_ptr_flag_bitsILi16EEENSW_INSB_IJNSB_IJNSC_ILi8EEESJ_EEENSB_IJSJ_SD_EEENSB_IJSD_NSC_ILi9EEEEEEEEENSB_IJNSB_IJSJ_SH_EEENSB_IJSD_SX_EEENSB_IJSX_NSC_ILi8192EEEEEEEEEEEEEvEENS14_INSA_13SM90_TMA_LOADENS16_INS17_ILi3ELi4ELi3EEES1A_NSW_INSB_IJNSB_IJNSC_ILi64EEENSC_ILi2EEEEEENSB_IJS1B_NSC_ILi4EEEEEES1F_EEENSB_IJNSB_IJSD_NSC_ILi2048EEEEEENSB_IJS1R_NSC_ILi512EEEEEENSB_IJSX_NSC_ILi4096EEEEEEEEEEEEEvEEEENS_8epilogue10collective6detail29Sm90TmaWarpSpecializedAdapterINS29_15DefaultEpilogueISM_NSB_IJNSB_IJllllEEESD_SX_EEES2E_NS28_6thread17LinearCombinationISM_Li1EffLNS2F_9ScaleType4KindE0ELNS_15FloatRoundStyleE2ESM_EENS_4gemm15EpilogueDefaultEEEEEvvEEEEvNT_6ParamsE:
        .type           _ZN7cutlass13device_kernelINS_4conv6kernel13ConvUniversalINS1_16ConvProblemShapeILNS1_8OperatorE1ELi3EEENS1_10collective14CollectiveConvINS1_46MainloopSm90TmaGmmaWarpSpecializedImplicitGemmILS5_1ELi9ELi3EN4cute5tupleIJNSA_1CILi1EEESD_SD_EEENS1_36KernelImplicitTmaWarpSpecializedSm90ELi1EEENSB_IJNSC_ILi256EEENSC_ILi128EEENSB_IJNSC_ILi32EEEEEEEEENS_6half_tESM_NSA_8TiledMMAINSA_8MMA_AtomIJNSA_4SM904GMMA26MMA_64x128x16_F32F16F16_SSILNSQ_5MajorE0ELSS_1ELNSQ_7ScaleInE1ELST_1EEEEEENSA_6LayoutISE_NSB_IJNSC_ILi0EEESX_SX_EEEEENSB_IJNSA_10UnderscoreES10_S10_EEEEENS7_6detail26Sm90ImplicitGemmTileTraitsINSA_20SM90_TMA_LOAD_IM2COLENSA_14ComposedLayoutINSA_7SwizzleILi2ELi4ELi3EEENSA_18smem_ptr_flag_bitsILi16EEENSW_INSB_IJNSB_IJNSC_ILi8EEESJ_EEENSB_IJSJ_SD_EEENSB_IJSD_NSC_ILi9EEEEEEEEENSB_IJNSB_IJSJ_SH_EEENSB_IJSD_SX_EEENSB_IJSX_NSC_ILi8192EEEEEEEEEEEEEvEENS14_INSA_13SM90_TMA_LOADENS16_INS17_ILi3ELi4ELi3EEES1A_NSW_INSB_IJNSB_IJNSC_ILi64EEENSC_ILi2EEEEEENSB_IJS1B_NSC_ILi4EEEEEES1F_EEENSB_IJNSB_IJSD_NSC_ILi2048EEEEEENSB_IJS1R_NSC_ILi512EEEEEENSB_IJSX_NSC_ILi4096EEEEEEEEEEEEEvEEEENS_8epilogue10collective6detail29Sm90TmaWarpSpecializedAdapterINS29_15DefaultEpilogueISM_NSB_IJNSB_IJllllEEESD_SX_EEES2E_NS28_6thread17LinearCombinationISM_Li1EffLNS2F_9ScaleType4KindE0ELNS_15FloatRoundStyleE2ESM_EENS_4gemm15EpilogueDefaultEEEEEvvEEEEvNT_6ParamsE,@function
        .size           _ZN7cutlass13device_kernelINS_4conv6kernel13ConvUniversalINS1_16ConvProblemShapeILNS1_8OperatorE1ELi3EEENS1_10collective14CollectiveConvINS1_46MainloopSm90TmaGmmaWarpSpecializedImplicitGemmILS5_1ELi9ELi3EN4cute5tupleIJNSA_1CILi1EEESD_SD_EEENS1_36KernelImplicitTmaWarpSpecializedSm90ELi1EEENSB_IJNSC_ILi256EEENSC_ILi128EEENSB_IJNSC_ILi32EEEEEEEEENS_6half_tESM_NSA_8TiledMMAINSA_8MMA_AtomIJNSA_4SM904GMMA26MMA_64x128x16_F32F16F16_SSILNSQ_5MajorE0ELSS_1ELNSQ_7ScaleInE1ELST_1EEEEEENSA_6LayoutISE_NSB_IJNSC_ILi0EEESX_SX_EEEEENSB_IJNSA_10UnderscoreES10_S10_EEEEENS7_6detail26Sm90ImplicitGemmTileTraitsINSA_20SM90_TMA_LOAD_IM2COLENSA_14ComposedLayoutINSA_7SwizzleILi2ELi4ELi3EEENSA_18smem_ptr_flag_bitsILi16EEENSW_INSB_IJNSB_IJNSC_ILi8EEESJ_EEENSB_IJSJ_SD_EEENSB_IJSD_NSC_ILi9EEEEEEEEENSB_IJNSB_IJSJ_SH_EEENSB_IJSD_SX_EEENSB_IJSX_NSC_ILi8192EEEEEEEEEEEEEvEENS14_INSA_13SM90_TMA_LOADENS16_INS17_ILi3ELi4ELi3EEES1A_NSW_INSB_IJNSB_IJNSC_ILi64EEENSC_ILi2EEEEEENSB_IJS1B_NSC_ILi4EEEEEES1F_EEENSB_IJNSB_IJSD_NSC_ILi2048EEEEEENSB_IJS1R_NSC_ILi512EEEEEENSB_IJSX_NSC_ILi4096EEEEEEEEEEEEEvEEEENS_8epilogue10collective6detail29Sm90TmaWarpSpecializedAdapterINS29_15DefaultEpilogueISM_NSB_IJNSB_IJllllEEESD_SX_EEES2E_NS28_6thread17LinearCombinationISM_Li1EffLNS2F_9ScaleType4KindE0ELNS_15FloatRoundStyleE2ESM_EENS_4gemm15EpilogueDefaultEEEEEvvEEEEvNT_6ParamsE,(.L_x_541 - _ZN7cutlass13device_kernelINS_4conv6kernel13ConvUniversalINS1_16ConvProblemShapeILNS1_8OperatorE1ELi3EEENS1_10collective14CollectiveConvINS1_46MainloopSm90TmaGmmaWarpSpecializedImplicitGemmILS5_1ELi9ELi3EN4cute5tupleIJNSA_1CILi1EEESD_SD_EEENS1_36KernelImplicitTmaWarpSpecializedSm90ELi1EEENSB_IJNSC_ILi256EEENSC_ILi128EEENSB_IJNSC_ILi32EEEEEEEEENS_6half_tESM_NSA_8TiledMMAINSA_8MMA_AtomIJNSA_4SM904GMMA26MMA_64x128x16_F32F16F16_SSILNSQ_5MajorE0ELSS_1ELNSQ_7ScaleInE1ELST_1EEEEEENSA_6LayoutISE_NSB_IJNSC_ILi0EEESX_SX_EEEEENSB_IJNSA_10UnderscoreES10_S10_EEEEENS7_6detail26Sm90ImplicitGemmTileTraitsINSA_20SM90_TMA_LOAD_IM2COLENSA_14ComposedLayoutINSA_7SwizzleILi2ELi4ELi3EEENSA_18smem_ptr_flag_bitsILi16EEENSW_INSB_IJNSB_IJNSC_ILi8EEESJ_EEENSB_IJSJ_SD_EEENSB_IJSD_NSC_ILi9EEEEEEEEENSB_IJNSB_IJSJ_SH_EEENSB_IJSD_SX_EEENSB_IJSX_NSC_ILi8192EEEEEEEEEEEEEvEENS14_INSA_13SM90_TMA_LOADENS16_INS17_ILi3ELi4ELi3EEES1A_NSW_INSB_IJNSB_IJNSC_ILi64EEENSC_ILi2EEEEEENSB_IJS1B_NSC_ILi4EEEEEES1F_EEENSB_IJNSB_IJSD_NSC_ILi2048EEEEEENSB_IJS1R_NSC_ILi512EEEEEENSB_IJSX_NSC_ILi4096EEEEEEEEEEEEEvEEEENS_8epilogue10collective6detail29Sm90TmaWarpSpecializedAdapterINS29_15DefaultEpilogueISM_NSB_IJNSB_IJllllEEESD_SX_EEES2E_NS28_6thread17LinearCombinationISM_Li1EffLNS2F_9ScaleType4KindE0ELNS_15FloatRoundStyleE2ESM_EENS_4gemm15EpilogueDefaultEEEEEvvEEEEvNT_6ParamsE)
        .other          _ZN7cutlass13device_kernelINS_4conv6kernel13ConvUniversalINS1_16ConvProblemShapeILNS1_8OperatorE1ELi3EEENS1_10collective14CollectiveConvINS1_46MainloopSm90TmaGmmaWarpSpecializedImplicitGemmILS5_1ELi9ELi3EN4cute5tupleIJNSA_1CILi1EEESD_SD_EEENS1_36KernelImplicitTmaWarpSpecializedSm90ELi1EEENSB_IJNSC_ILi256EEENSC_ILi128EEENSB_IJNSC_ILi32EEEEEEEEENS_6half_tESM_NSA_8TiledMMAINSA_8MMA_AtomIJNSA_4SM904GMMA26MMA_64x128x16_F32F16F16_SSILNSQ_5MajorE0ELSS_1ELNSQ_7ScaleInE1ELST_1EEEEEENSA_6LayoutISE_NSB_IJNSC_ILi0EEESX_SX_EEEEENSB_IJNSA_10UnderscoreES10_S10_EEEEENS7_6detail26Sm90ImplicitGemmTileTraitsINSA_20SM90_TMA_LOAD_IM2COLENSA_14ComposedLayoutINSA_7SwizzleILi2ELi4ELi3EEENSA_18smem_ptr_flag_bitsILi16EEENSW_INSB_IJNSB_IJNSC_ILi8EEESJ_EEENSB_IJSJ_SD_EEENSB_IJSD_NSC_ILi9EEEEEEEEENSB_IJNSB_IJSJ_SH_EEENSB_IJSD_SX_EEENSB_IJSX_NSC_ILi8192EEEEEEEEEEEEEvEENS14_INSA_13SM90_TMA_LOADENS16_INS17_ILi3ELi4ELi3EEES1A_NSW_INSB_IJNSB_IJNSC_ILi64EEENSC_ILi2EEEEEENSB_IJS1B_NSC_ILi4EEEEEES1F_EEENSB_IJNSB_IJSD_NSC_ILi2048EEEEEENSB_IJS1R_NSC_ILi512EEEEEENSB_IJSX_NSC_ILi4096EEEEEEEEEEEEEvEEEENS_8epilogue10collective6detail29Sm90TmaWarpSpecializedAdapterINS29_15DefaultEpilogueISM_NSB_IJNSB_IJllllEEESD_SX_EEES2E_NS28_6thread17LinearCombinationISM_Li1EffLNS2F_9ScaleType4KindE0ELNS_15FloatRoundStyleE2ESM_EENS_4gemm15EpilogueDefaultEEEEEvvEEEEvNT_6ParamsE,@"STO_CUDA_ENTRY STV_DEFAULT"
_ZN7cutlass13device_kernelINS_4conv6kernel13ConvUniversalINS1_16ConvProblemShapeILNS1_8OperatorE1ELi3EEENS1_10collective14CollectiveConvINS1_46MainloopSm90TmaGmmaWarpSpecializedImplicitGemmILS5_1ELi9ELi3EN4cute5tupleIJNSA_1CILi1EEESD_SD_EEENS1_36KernelImplicitTmaWarpSpecializedSm90ELi1EEENSB_IJNSC_ILi256EEENSC_ILi128EEENSB_IJNSC_ILi32EEEEEEEEENS_6half_tESM_NSA_8TiledMMAINSA_8MMA_AtomIJNSA_4SM904GMMA26MMA_64x128x16_F32F16F16_SSILNSQ_5MajorE0ELSS_1ELNSQ_7ScaleInE1ELST_1EEEEEENSA_6LayoutISE_NSB_IJNSC_ILi0EEESX_SX_EEEEENSB_IJNSA_10UnderscoreES10_S10_EEEEENS7_6detail26Sm90ImplicitGemmTileTraitsINSA_20SM90_TMA_LOAD_IM2COLENSA_14ComposedLayoutINSA_7SwizzleILi2ELi4ELi3EEENSA_18smem_ptr_flag_bitsILi16EEENSW_INSB_IJNSB_IJNSC_ILi8EEESJ_EEENSB_IJSJ_SD_EEENSB_IJSD_NSC_ILi9EEEEEEEEENSB_IJNSB_IJSJ_SH_EEENSB_IJSD_SX_EEENSB_IJSX_NSC_ILi8192EEEEEEEEEEEEEvEENS14_INSA_13SM90_TMA_LOADENS16_INS17_ILi3ELi4ELi3EEES1A_NSW_INSB_IJNSB_IJNSC_ILi64EEENSC_ILi2EEEEEENSB_IJS1B_NSC_ILi4EEEEEES1F_EEENSB_IJNSB_IJSD_NSC_ILi2048EEEEEENSB_IJS1R_NSC_ILi512EEEEEENSB_IJSX_NSC_ILi4096EEEEEEEEEEEEEvEEEENS_8epilogue10collective6detail29Sm90TmaWarpSpecializedAdapterINS29_15DefaultEpilogueISM_NSB_IJNSB_IJllllEEESD_SX_EEES2E_NS28_6thread17LinearCombinationISM_Li1EffLNS2F_9ScaleType4KindE0ELNS_15FloatRoundStyleE2ESM_EENS_4gemm15EpilogueDefaultEEEEEvvEEEEvNT_6ParamsE:
[----:B------:R-:W0:Y:S01]  /*0000*/  LDC R1, c[0x0][0x28] ;  /* 0x00000a00ff017b82 */ /* 0x000e220000000800 */
[----:B------:R-:W1:Y:S01]  /*0010*/  S2R R7, SR_TID.X ;  /* 0x0000000000077919 */ /* 0x000e620000002100 */
[----:B------:R-:W-:Y:S01]  /*0020*/  ELECT P0, URZ, PT ;  /* 0x00000000003f782f */ /* 0x000fe20003800000 */
[----:B------:R-:W-:Y:S01]  /*0030*/  BSSY B0, `(.L_x_0) ;  /* 0x0000015000007945 */ /* 0x000fe20003800000 */
[----:B0-----:R-:W-:Y:S01]  /*0040*/  VIADD R1, R1, 0xfffffd90 ;  /* 0xfffffd9001017836 */ /* 0x001fe20000000000 */
[----:B-1----:R-:W-:-:S05]  /*0050*/  SHF.R.U32.HI R0, RZ, 0x5, R7 ;  /* 0x00000005ff007819 */ /* 0x002fca0000011607 */
[----:B------:R-:W0:Y:S02]  /*0060*/  SHFL.IDX PT, R2, R0, RZ, 0x1f ;  /* 0x00001fff00027589 */ /* 0x000e2400000e0000 */
[----:B0-----:R-:W-:Y:S02]  /*0070*/  R2UR UR4, R2 ;  /* 0x00000000020472ca */ /* 0x001fe400000e0000 */
[----:B------:R-:W-:-:S06]  /*0080*/  SHF.R.U32.HI R2, RZ, 0x7, R7 ;  /* 0x00000007ff027819 */ /* 0x000fcc0000011607 */
[----:B------:R-:W0:Y:S05]  /*0090*/  SHFL.IDX PT, R2, R2, RZ, 0x1f ;  /* 0x00001fff02027589 */ /* 0x000e2a00000e0000 */
[----:B------:R-:W-:Y:S02]  /*00a0*/  USHF.R.S32.HI UR5, URZ, 0x1f, UR4 ;  /* 0x0000001f3f057899 */ /* 0x000fe40008011404 */
[----:B------:R-:W-:Y:S02]  /*00b0*/  ISETP.NE.OR P0, PT, RZ, UR4, !P0 ;  /* 0x00000004ff007c0c */ /* 0x000fe4000c705670 */
[----:B------:R-:W-:-:S04]  /*00c0*/  ULEA.HI UR5, UR5, UR4, URZ, 0x2 ;  /* 0x0000000405057291 */ /* 0x000fc8000f8f103f */
[----:B------:R-:W-:-:S04]  /*00d0*/  ULOP3.LUT UR5, UR5, 0xfffffffc, URZ, 0xc0, !UPT ;  /* 0xfffffffc05057892 */ /* 0x000fc8000f8ec03f */
[----:B------:R-:W-:-:S03]  /*00e0*/  UIADD3 UR7, UR4, -UR5, URZ ;  /* 0x8000000504077290 */ /* 0x000fc6000fffe03f */
[----:B------:R-:W-:Y:S09]  /*00f0*/  @P0 BRA `(.L_x_1) ;  /* 0x0000000000200947 */ /* 0x000ff20003800000 */
[----:B------:R-:W-:Y:S02]  /*0100*/  ULDC.64 UR4, c[0x0][0x198] ;  /* 0x0000660000047ab9 */ /* 0x000fe40000000a00 */
[----:B------:R-:W-:Y:S02]  /*0110*/  UIADD3 UR8, UP0, UR4, 0xf0, URZ ;  /* 0x000000f004087890 */ /* 0x000fe4000ff1e03f */
[----:B------:R-:W-:Y:S02]  /*0120*/  UIADD3 UR4, UP1, UR4, 0x270, URZ ;  /* 0x0000027004047890 */ /* 0x000fe4000ff3e03f */
[----:B------:R-:W-:Y:S02]  /*0130*/  UIADD3.X UR9, URZ, UR5, URZ, UP0, !UPT ;  /* 0x000000053f097290 */ /* 0x000fe400087fe43f */
[----:B------:R-:W-:-:S07]  /*0140*/  UIADD3.X UR5, URZ, UR5, URZ, UP1, !UPT ;  /* 0x000000053f057290 */ /* 0x000fce0008ffe43f */
[----:B------:R1:W-:Y:S02]  /*0150*/  UTMACCTL.PF [UR8] ;  /* 0x00000000080079b9 */ /* 0x0003e40008040000 */
[----:B------:R1:W-:Y:S02]  /*0160*/  UTMACCTL.PF [UR4] ;  /* 0x00000000040079b9 */ /* 0x0003e40008040000 */
[----:B-1----:R-:W-:Y:S01]  /*0170*/  NOP ;  /* 0x0000000000007918 */ /* 0x002fe20000000000 */
.L_x_1:
[----:B------:R-:W-:Y:S05]  /*0180*/  BSYNC B0 ;  /* 0x0000000000007941 */ /* 0x000fea0003800000 */
.L_x_0:
[----:B------:R-:W1:Y:S01]  /*0190*/  SHFL.IDX PT, R0, R0, RZ, 0x1f ;  /* 0x00001fff00007589 */ /* 0x000e6200000e0000 */
[----:B0-----:R-:W-:-:S13]  /*01a0*/  R2UR UR11, R2 ;  /* 0x00000000020b72ca */ /* 0x001fda00000e0000 */
[----:B------:R-:W-:Y:S02]  /*01b0*/  ULOP3.LUT UP0, URZ, UR11, UR7, URZ, 0xfc, !UPT ;  /* 0x000000070b3f7292 */ /* 0x000fe4000f80fc3f */
[----:B------:R-:W-:Y:S02]  /*01c0*/  UISETP.NE.AND UP1, UPT, UR11, 0x1, UPT ;  /* 0x000000010b00788c */ /* 0x000fe4000bf25270 */
[----:B------:R-:W-:-:S04]  /*01d0*/  USEL UR6, URZ, 0x1, UP0 ;  /* 0x000000013f067887 */ /* 0x000fc80008000000 */
[----:B------:R-:W-:Y:S01]  /*01e0*/  USEL UR6, UR6, 0x2, UP1 ;  /* 0x0000000206067887 */ /* 0x000fe20008800000 */
[----:B-1----:R-:W-:-:S13]  /*01f0*/  ISETP.NE.AND P0, PT, R0, RZ, PT ;  /* 0x000000ff0000720c */ /* 0x002fda0003f05270 */
[----:B------:R-:W-:Y:S05]  /*0200*/  @P0 BRA `(.L_x_2) ;  /* 0x00000000008c0947 */ /* 0x000fea0003800000 */
[----:B------:R-:W-:Y:S01]  /*0210*/  ELECT P0, URZ, PT ;  /* 0x00000000003f782f */ /* 0x000fe20003800000 */
[----:B------:R-:W-:-:S12]  /*0220*/  BSSY B0, `(.L_x_2) ;  /* 0x0000021000007945 */ /* 0x000fd80003800000 */
[----:B------:R-:W-:Y:S05]  /*0230*/  @!P0 BRA `(.L_x_3) ;  /* 0x00000000007c8947 */ /* 0x000fea0003800000 */
[----:B------:R-:W0:Y:S01]  /*0240*/  S2UR UR10, SR_CgaCtaId ;  /* 0x00000000000a79c3 */ /* 0x000e220000008800 */
[----:B------:R-:W-:Y:S01]  /*0250*/  UMOV UR4, 0x400 ;  /* 0x0000040000047882 */ /* 0x000fe20000000000 */
[----:B------:R-:W-:Y:S01]  /*0260*/  UMOV UR5, 0x1 ;  /* 0x0000000100057882 */ /* 0x000fe20000000000 */
[----:B------:R-:W-:Y:S02]  /*0270*/  UMOV UR8, 0x80 ;  /* 0x0000008000087882 */ /* 0x000fe40000000000 */
[----:B------:R-:W-:-:S04]  /*0280*/  UIADD3 UR8, -UR8, 0x100000, URZ ;  /* 0x0010000008087890 */ /* 0x000fc8000fffe13f */
[----:B------:R-:W-:Y:S02]  /*0290*/  USHF.L.U32 UR9, UR8, 0xb, URZ ;  /* 0x0000000b08097899 */ /* 0x000fe4000800063f */
[----:B------:R-:W-:Y:S02]  /*02a0*/  USHF.L.U32 UR8, UR8, 0x1, URZ ;  /* 0x0000000108087899 */ /* 0x000fe4000800063f */
[----:B0-----:R-:W-:Y:S02]  /*02b0*/  ULEA UR10, UR10, UR4, 0x18 ;  /* 0x000000040a0a7291 */ /* 0x001fe4000f8ec03f */
[----:B------:R-:W-:-:S04]  /*02c0*/  UIADD3 UR4, -UR5, 0x100000, URZ ;  /* 0x0010000005047890 */ /* 0x000fc8000fffe13f */
[----:B------:R-:W-:Y:S02]  /*02d0*/  USHF.L.U32 UR5, UR4, 0xb, URZ ;  /* 0x0000000b04057899 */ /* 0x000fe4000800063f */
[----:B------:R-:W-:Y:S01]  /*02e0*/  USHF.L.U32 UR4, UR4, 0x1, URZ ;  /* 0x0000000104047899 */ /* 0x000fe2000800063f */
[----:B------:R-:W0:Y:S11]  /*02f0*/  FENCE.VIEW.ASYNC.S ;  /* 0x00000000000073c6 */ /* 0x000e360000000000 */
[----:B0-----:R0:W1:Y:S01]  /*0300*/  SYNCS.EXCH.64 URZ, [UR10+0x36000], UR4 ;  /* 0x036000040a3f75b2 */ /* 0x0010620008000100 */
[----:B------:R0:W2:Y:S01]  /*0310*/  SYNCS.EXCH.64 URZ, [UR10+0x36048], UR8 ;  /* 0x036048080a3f75b2 */ /* 0x0000a20008000100 */
[----:B------:R0:W3:Y:S01]  /*0320*/  SYNCS.EXCH.64 URZ, [UR10+0x36008], UR4 ;  /* 0x036008040a3f75b2 */ /* 0x0000e20008000100 */
[----:B------:R0:W4:Y:S01]  /*0330*/  SYNCS.EXCH.64 URZ, [UR10+0x36050], UR8 ;  /* 0x036050080a3f75b2 */ /* 0x0001220008000100 */
[----:B------:R0:W0:Y:S01]  /*0340*/  SYNCS.EXCH.64 URZ, [UR10+0x36010], UR4 ;  /* 0x036010040a3f75b2 */ /* 0x0000220008000100 */
        /* <DEDUP_REMOVED lines=13> */
[----:B------:R-:W-:Y:S01]  /*0420*/  NOP ;  /* 0x0000000000007918 */ /* 0x000fe20000000000 */
.L_x_3:
[----:B0-----:R-:W-:Y:S05]  /*0430*/  BSYNC B0 ;  /* 0x0000000000007941 */ /* 0x001fea0003800000 */
.L_x_2:
[----:B------:R-:W-:Y:S01]  /*0440*/  ULDC.64 UR4, c[0x0][0x618] ;  /* 0x0001860000047ab9 */ /* 0x000fe20000000a00 */
[----:B------:R-:W-:Y:S01]  /*0450*/  SHF.R.S32.HI R0, RZ, 0x1f, R7 ;  /* 0x0000001fff007819 */ /* 0x000fe20000011407 */
[----:B------:R-:W-:Y:S01]  /*0460*/  NOP ;  /* 0x0000000000007918 */ /* 0x000fe20000000000 */
[----:B------:R-:W-:Y:S01]  /*0470*/  ISETP.NE.U32.AND P0, PT, RZ, UR4, PT ;  /* 0x00000004ff007c0c */ /* 0x000fe2000bf05070 */
[----:B------:R-:W-:Y:S01]  /*0480*/  NOP ;  /* 0x0000000000007918 */ /* 0x000fe20000000000 */
[----:B------:R-:W-:Y:S01]  /*0490*/  LEA.HI R0, R0, R7, RZ, 0x7 ;  /* 0x0000000700007211 */ /* 0x000fe200078f38ff */
[----:B------:R-:W-:Y:S01]  /*04a0*/  ULDC.64 UR14, c[0x0][0x208] ;  /* 0x00008200000e7ab9 */ /* 0x000fe20000000a00 */
[----:B-1234-:R-:W-:Y:S01]  /*04b0*/  BAR.SYNC.DEFER_BLOCKING 0x0 ;  /* 0x0000000000007b1d */ /* 0x01efe20000010000 */
[----:B------:R-:W-:Y:S02]  /*04c0*/  ISETP.NE.AND.EX P0, PT, RZ, UR5, PT, P0 ;  /* 0x00000005ff007c0c */ /* 0x000fe4000bf05300 */
[----:B------:R-:W-:-:S05]  /*04d0*/  LOP3.LUT R0, R0, 0xffffff80, RZ, 0xc0, !PT ;  /* 0xffffff8000007812 */ /* 0x000fca00078ec0ff */
[----:B------:R-:W-:-:S06]  /*04e0*/  IMAD.IADD R5, R7, 0x1, -R0 ;  /* 0x0000000107057824 */ /* 0x000fcc00078e0a00 */
[----:B------:R-:W-:Y:S05]  /*04f0*/  @!P0 BRA `(.L_x_4) ;  /* 0x0000000000208947 */ /* 0x000fea0003800000 */
[----:B------:R-:W0:Y:S02]  /*0500*/  LDC.64 R2, c[0x0][0x618] ;  /* 0x00018600ff027b82 */ /* 0x000e240000000a00 */
[----:B0-----:R-:W2:Y:S02]  /*0510*/  LDG.E.64 R2, desc[UR14][R2.64] ;  /* 0x0000000e02027981 */ /* 0x001ea4000c1e1b00 */
[----:B--2---:R-:W-:-:S04]  /*0520*/  ISETP.NE.U32.AND P0, PT, R2, RZ, PT ;  /* 0x000000ff0200720c */ /* 0x004fc80003f05070 */
[----:B------:R-:W-:-:S13]  /*0530*/  ISETP.NE.AND.EX P0, PT, R3, RZ, PT, P0 ;  /* 0x000000ff0300720c */ /* 0x000fda0003f05300 */
[----:B------:R-:W-:Y:S05]  /*0540*/  @!P0 BRA `(.L_x_4) ;  /* 0x00000000000c8947 */ /* 0x000fea0003800000 */
[----:B------:R-:W2:Y:S02]  /*0550*/  LD.E R2, desc[UR14][R2.64] ;  /* 0x0000000e02027980 */ /* 0x000ea4000c101900 */
[----:B--2---:R-:W-:Y:S01]  /*0560*/  R2UR UR13, R2 ;  /* 0x00000000020d72ca */ /* 0x004fe200000e0000 */
[----:B------:R-:W-:-:S14]  /*0570*/  BRA `(.L_x_5) ;  /* 0x0000000000247947 */ /* 0x000fdc0003800000 */
.L_x_4:
[----:B------:R-:W-:Y:S02]  /*0580*/  ULDC.64 UR4, c[0x0][0x608] ;  /* 0x0001820000047ab9 */ /* 0x000fe40000000a00 */
[----:B------:R-:W-:-:S04]  /*0590*/  ISETP.NE.U32.AND P0, PT, RZ, UR4, PT ;  /* 0x00000004ff007c0c */ /* 0x000fc8000bf05070 */
[----:B------:R-:W-:-:S13]  /*05a0*/  ISETP.NE.AND.EX P0, PT, RZ, UR5, PT, P0 ;  /* 0x00000005ff007c0c */ /* 0x000fda000bf05300 */
[----:B------:R-:W-:Y:S05]  /*05b0*/  @!P0 BRA `(.L_x_6) ;  /* 0x0000000000108947 */ /* 0x000fea0003800000 */
[----:B------:R-:W0:Y:S02]  /*05c0*/  LDC.64 R2, c[0x0][0x608] ;  /* 0x00018200ff027b82 */ /* 0x000e240000000a00 */
[----:B0-----:R-:W2:Y:S02]  /*05d0*/  LDG.E R2, desc[UR14][R2.64] ;  /* 0x0000000e02027981 */ /* 0x001ea4000c1e1900 */
[----:B--2---:R-:W-:Y:S01]  /*05e0*/  R2UR UR13, R2 ;  /* 0x00000000020d72ca */ /* 0x004fe200000e0000 */
[----:B------:R-:W-:-:S14]  /*05f0*/  BRA `(.L_x_5) ;  /* 0x0000000000047947 */ /* 0x000fdc0003800000 */
.L_x_6:
[----:B------:R-:W-:-:S05]  /*0600*/  ULDC UR13, c[0x0][0x600] ;  /* 0x00018000000d7ab9 */ /* 0x000fca0000000800 */
.L_x_5:
[----:B------:R-:W-:Y:S02]  /*0610*/  ULDC.64 UR4, c[0x0][0x620] ;  /* 0x0001880000047ab9 */ /* 0x000fe40000000a00 */
[----:B------:R-:W-:-:S04]  /*0620*/  ISETP.NE.U32.AND P0, PT, RZ, UR4, PT ;  /* 0x00000004ff007c0c */ /* 0x000fc8000bf05070 */
[----:B------:R-:W-:-:S13]  /*0630*/  ISETP.NE.AND.EX P0, PT, RZ, UR5, PT, P0 ;  /* 0x00000005ff007c0c */ /* 0x000fda000bf05300 */
        /* <DEDUP_REMOVED lines=9> */
.L_x_7:
        /* <DEDUP_REMOVED lines=8> */
.L_x_9:
[----:B------:R-:W-:-:S05]  /*0750*/  ULDC UR16, c[0x0][0x604] ;  /* 0x0001810000107ab9 */ /* 0x000fca0000000800 */
.L_x_8:
[----:B------:R-:W-:Y:S01]  /*0760*/  ULDC UR4, c[0x0][0x3dc] ;  /* 0x0000f70000047ab9 */ /* 0x000fe20000000800 */
[----:B------:R-:W-:Y:S01]  /*0770*/  ISETP.NE.AND P0, PT, RZ, UR11, PT ;  /* 0x0000000bff007c0c */ /* 0x000fe2000bf05270 */
[----:B------:R-:W-:Y:S01]  /*0780*/  UIADD3 UR4, UR4, 0x1f, URZ ;  /* 0x0000001f04047890 */ /* 0x000fe2000fffe03f */
[----:B------:R-:W-:-:S03]  /*0790*/  ULDC.64 UR8, c[0x0][0x3e0] ;  /* 0x0000f80000087ab9 */ /* 0x000fc60000000a00 */
[----:B------:R-:W-:Y:S02]  /*07a0*/  USHF.R.S32.HI UR5, URZ, 0x1f, UR4 ;  /* 0x0000001f3f057899 */ /* 0x000fe40008011404 */
[----:B------:R-:W-:Y:S02]  /*07b0*/  UIMAD UR8, UR9, UR8, URZ ;  /* 0x00000008090872a4 */ /* 0x000fe4000f8e023f */
[----:B------:R-:W-:-:S03]  /*07c0*/  ULEA.HI UR4, UR5, UR4, URZ, 0x5 ;  /* 0x0000000405047291 */ /* 0x000fc6000f8f283f */
[----:B------:R-:W-:Y:S01]  /*07d0*/  ULDC UR5, c[0x0][0x3e8] ;  /* 0x0000fa0000057ab9 */ /* 0x000fe20000000800 */
[----:B------:R-:W-:Y:S02]  /*07e0*/  USHF.R.S32.HI UR4, URZ, 0x5, UR4 ;  /* 0x000000053f047899 */ /* 0x000fe40008011404 */
[----:B------:R-:W-:-:S04]  /*07f0*/  UIMAD UR5, UR8, UR5, URZ ;  /* 0x00000005080572a4 */ /* 0x000fc8000f8e023f */
[----:B------:R-:W-:Y:S01]  /*0800*/  UIMAD UR5, UR4, UR5, URZ ;  /* 0x00000005040572a4 */ /* 0x000fe2000f8e023f */
[----:B------:R-:W-:Y:S11]  /*0810*/  @!P0 BRA `(.L_x_10) ;  /* 0x00000130005c8947 */ /* 0x000ff60003800000 */
[----:B------:R-:W-:-:S06]  /*0820*/  UISETP.NE.AND UP0, UPT, UR11, 0x1, UPT ;  /* 0x000000010b00788c */ /* 0x000fcc000bf05270 */
[----:B------:R-:W-:-:S13]  /*0830*/  PLOP3.LUT P0, PT, PT, PT, UP0, 0x80, 0x0 ;  /* 0x000000000000781c */ /* 0x000fda0003f0f008 */
[----:B------:R-:W-:Y:S05]  /*0840*/  @P0 EXIT ;  /* 0x000000000000094d */ /* 0x000fea0003800000 */
[----:B------:R0:W-:Y:S01]  /*0850*/  STL [R1], RZ ;  /* 0x000000ff01007387 */ /* 0x0001e20000100800 */
[----:B------:R-:W-:Y:S01]  /*0860*/  UISETP.GE.AND UP0, UPT, UR5, 0x1, UPT ;  /* 0x000000010500788c */ /* 0x000fe2000bf06270 */
[----:B------:R-:W-:Y:S01]  /*0870*/  CS2R R86, SRZ ;  /* 0x0000000000567805 */ /* 0x000fe2000001ff00 */
[----:B------:R-:W-:Y:S01]  /*0880*/  UMOV UR4, URZ ;  /* 0x0000003f00047c82 */ /* 0x000fe20008000000 */
[----:B------:R0:W-:Y:S01]  /*0890*/  STL [R1+0x4], RZ ;  /* 0x000004ff01007387 */ /* 0x0001e20000100800 */
[----:B------:R-:W-:Y:S02]  /*08a0*/  CS2R R152, SRZ ;  /* 0x0000000000987805 */ /* 0x000fe4000001ff00 */
[----:B------:R-:W-:Y:S02]  /*08b0*/  CS2R R154, SRZ ;  /* 0x00000000009a7805 */ /* 0x000fe4000001ff00 */
[----:B------:R-:W-:Y:S01]  /*08c0*/  PLOP3.LUT P0, PT, PT, PT, UP0, 0x80, 0x0 ;  /* 0x000000000000781c */ /* 0x000fe20003f0f008 */
[----:B------:R0:W-:Y:S01]  /*08d0*/  STL [R1+0x8], RZ ;  /* 0x000008ff01007387 */ /* 0x0001e20000100800 */
[----:B------:R-:W-:-:S02]  /*08e0*/  CS2R R156, SRZ ;  /* 0x00000000009c7805 */ /* 0x000fc4000001ff00 */
[----:B------:R-:W-:Y:S02]  /*08f0*/  CS2R R158, SRZ ;  /* 0x00000000009e7805 */ /* 0x000fe4000001ff00 */
[----:B------:R-:W-:Y:S01]  /*0900*/  CS2R R160, SRZ ;  /* 0x0000000000a07805 */ /* 0x000fe2000001ff00 */
[----:B------:R0:W-:Y:S01]  /*0910*/  STL [R1+0xc], RZ ;  /* 0x00000cff01007387 */ /* 0x0001e20000100800 */
[----:B------:R-:W-:Y:S02]  /*0920*/  CS2R R162, SRZ ;  /* 0x0000000000a27805 */ /* 0x000fe4000001ff00 */
[----:B------:R-:W-:Y:S02]  /*0930*/  CS2R R164, SRZ ;  /* 0x0000000000a47805 */ /* 0x000fe4000001ff00 */
[----:B------:R-:W-:Y:S01]  /*0940*/  CS2R R166, SRZ ;  /* 0x0000000000a67805 */ /* 0x000fe2000001ff00 */
        /* <DEDUP_REMOVED lines=116> */
[----:B------:R0:W-:Y:S04]  /*1090*/  STL [R1+0x84], RZ ;  /* 0x000084ff01007387 */ /* 0x0001e80000100800 */
        /* <DEDUP_REMOVED lines=29> */
[----:B------:R0:W-:Y:S01]  /*1270*/  STL [R1+0xfc], RZ ;  /* 0x0000fcff01007387 */ /* 0x0001e20000100800 */
[----:B------:R-:W-:Y:S05]  /*1280*/  @!P0 BRA `(.L_x_11) ;  /* 0x0000000c00f88947 */ /* 0x000fea0003800000 */
[----:B------:R-:W-:-:S04]  /*1290*/  ULOP3.LUT UR4, UR6, 0x1, URZ, 0xfc, !UPT ;  /* 0x0000000106047892 */ /* 0x000fc8000f8efc3f */
[----:B------:R-:W-:-:S06]  /*12a0*/  UISETP.NE.AND UP0, UPT, UR4, 0x3, UPT ;  /* 0x000000030400788c */ /* 0x000fcc000bf05270 */
[----:B------:R-:W-:-:S13]  /*12b0*/  PLOP3.LUT P1, PT, PT, PT, UP0, 0x80, 0x0 ;  /* 0x000000000000781c */ /* 0x000fda0003f2f008 */
[----:B------:R-:W-:Y:S05]  /*12c0*/  @!P1 BRA `(.L_x_12) ;  /* 0x0000000000049947 */ /* 0x000fea0003800000 */
[----:B------:R-:W-:Y:S01]  /*12d0*/  BPT.TRAP 0x1 ;  /* 0x000000040000795c */ /* 0x000fe20000300000 */
.L_x_12:
[----:B------:R-:W1:Y:S01]  /*12e0*/  S2UR UR7, SR_CgaCtaId ;  /* 0x00000000000779c3 */ /* 0x000e620000008800 */
[----:B------:R-:W-:Y:S01]  /*12f0*/  SHF.L.U32 R0, RZ, 0x1f, RZ ;  /* 0x0000001fff007819 */ /* 0x000fe200000006ff */
[----:B------:R-:W-:Y:S02]  /*1300*/  UMOV UR4, 0x400 ;  /* 0x0000040000047882 */ /* 0x000fe40000000000 */
[----:B-1----:R-:W-:-:S12]  /*1310*/  ULEA UR4, UR7, UR4, 0x18 ;  /* 0x0000000407047291 */ /* 0x002fd8000f8ec03f */
.L_x_13:
[----:B-1----:R-:W-:-:S04]  /*1320*/  IMAD.U32 R3, RZ, RZ, UR4 ;  /* 0x00000004ff037e24 */ /* 0x002fc8000f8e00ff */
[----:B------:R1:W2:Y:S03]  /*1330*/  SYNCS.PHASECHK.TRANS64.TRYWAIT P1, [R3+URZ+0x36000], R0 ;  /* 0x03600000030075a7 */ /* 0x0002a6000802017f */
[----:B--2---:R-:W-:Y:S05]  /*1340*/  @!P1 NANOSLEEP.SYNCS 0x989680 ;  /* 0x009896800000995d */ /* 0x004fea0003900000 */
[----:B------:R-:W2:Y:S02]  /*1350*/  @!P1 SYNCS.PHASECHK.TRANS64 P1, [R3+URZ+0x36000], R0 ;  /* 0x03600000030095a7 */ /* 0x000ea4000802007f */
[----:B--2---:R-:W-:Y:S05]  /*1360*/  @!P1 BRA `(.L_x_13) ;  /* 0xfffffffc00ec9947 */ /* 0x004fea000383ffff */
[----:B------:R-:W-:Y:S01]  /*1370*/  UIADD3 UR7, UR4, 0x24000, URZ ;  /* 0x0002400004077890 */ /* 0x000fe2000fffe03f */
[----:B------:R-:W-:Y:S01]  /*1380*/  WARPGROUP.ARRIVE ;  /* 0x00000000000079c5 */ /* 0x000fe20000000000 */
[----:B------:R-:W-:Y:S02]  /*1390*/  USHF.R.U32.HI UR4, URZ, 0x4, UR4 ;  /* 0x000000043f047899 */ /* 0x000fe40008011604 */
[----:B------:R-:W-:Y:S02]  /*13a0*/  USHF.R.U32.HI UR7, URZ, 0x4, UR7 ;  /* 0x000000043f077899 */ /* 0x000fe40008011607 */
[----:B------:R-:W-:Y:S02]  /*13b0*/  ULOP3.LUT UR4, UR4, 0x3fff, URZ, 0xc0, !UPT ;  /* 0x00003fff04047892 */ /* 0x000fe4000f8ec03f */
[----:B------:R-:W-:Y:S02]  /*13c0*/  ULOP3.LUT UR7, UR7, 0x3fff, URZ, 0xc0, !UPT ;  /* 0x00003fff07077892 */ /* 0x000fe4000f8ec03f */
[----:B------:R-:W-:-:S02]  /*13d0*/  ULOP3.LUT UR4, UR4, 0x10000, URZ, 0xfc, !UPT ;  /* 0x0001000004047892 */ /* 0x000fc4000f8efc3f */
[----:B------:R-:W-:Y:S01]  /*13e0*/  ULOP3.LUT UR7, UR7, 0x1000000, URZ, 0xfc, !UPT ;  /* 0x0100000007077892 */ /* 0x000fe2000f8efc3f */
[----:B------:R-:W-:Y:S01]  /*13f0*/  UMOV UR9, 0x80000020 ;  /* 0x8000002000097882 */ /* 0x000fe20000000000 */
[----:B------:R-:W-:-:S03]  /*1400*/  UMOV UR11, 0x40000040 ;  /* 0x40000040000b7882 */ /* 0x000fc60000000000 */
[----:B------:R-:W-:Y:S02]  /*1410*/  UMOV UR8, UR4 ;  /* 0x0000000400087c82 */ /* 0x000fe40008000000 */
[----:B------:R-:W-:Y:S02]  /*1420*/  UMOV UR10, UR7 ;  /* 0x00000007000a7c82 */ /* 0x000fe40008000000 */
[----:B------:R-:W-:Y:S01]  /*1430*/  HGMMA.64x128x16.F32 R68, gdesc[UR8].tnspB, RZ, !UPT, gsb0 ;  /* 0x41e00000084479f0 */ /* 0x000fe2000c0008ff */
[----:B------:R-:W-:Y:S01]  /*1440*/  UIADD3 UR8, UR4, 0x100, URZ ;  /* 0x0000010004087890 */ /* 0x000fe2000fffe03f */
[----:B------:R-:W-:Y:S01]  /*1450*/  UMOV UR9, 0x80000020 ;  /* 0x8000002000097882 */ /* 0x000fe20000000000 */
[----:B------:R-:W-:Y:S02]  /*1460*/  WARPGROUP.DEPBAR.LE gsb0, 0x0 ;  /* 0x00008000000079c5 */ /* 0x000fe40000010000 */
[----:B------:R-:W-:Y:S01]  /*1470*/  WARPGROUP.ARRIVE ;  /* 0x00000000000079c5 */ /* 0x000fe20000000000 */
[----:B------:R-:W-:Y:S01]  /*1480*/  IMAD.MOV.U32 R45, RZ, RZ, R88 ;  /* 0x000000ffff2d7224 */ /* 0x000fe200078e0058 */
[----:B------:R-:W-:Y:S01]  /*1490*/  MOV R42, R91 ;  /* 0x0000005b002a7202 */ /* 0x000fe20000000f00 */
[----:B------:R-:W-:Y:S01]  /*14a0*/  IMAD.MOV.U32 R44, RZ, RZ, R89 ;  /* 0x000000ffff2c7224 */ /* 0x000fe200078e0059 */
[----:B------:R-:W-:Y:S01]  /*14b0*/  MOV R33, R100 ;  /* 0x0000006400217202 */ /* 0x000fe20000000f00 */
[----:B------:R-:W-:-:S02]  /*14c0*/  IMAD.MOV.U32 R43, RZ, RZ, R90 ;  /* 0x000000ffff2b7224 */ /* 0x000fc400078e005a */
[----:B------:R-:W-:Y:S01]  /*14d0*/  HGMMA.64x128x16.F32 R152, gdesc[UR8].tnspB, RZ, !UPT, gsb0 ;  /* 0x41e00000089879f0 */ /* 0x000fe2000c0008ff */
[----:B------:R-:W-:Y:S01]  /*14e0*/  UIADD3 UR8, UR4, 0x200, URZ ;  /* 0x0000020004087890 */ /* 0x000fe2000fffe03f */
[----:B------:R-:W-:Y:S01]  /*14f0*/  IMAD.MOV.U32 R41, RZ, RZ, R92 ;  /* 0x000000ffff297224 */ /* 0x000fe200078e005c */
[----:B------:R-:W-:Y:S01]  /*1500*/  MOV R24, R109 ;  /* 0x0000006d00187202 */ /* 0x000fe20000000f00 */
[----:B------:R-:W-:Y:S01]  /*1510*/  IMAD.MOV.U32 R40, RZ, RZ, R93 ;  /* 0x000000ffff287224 */ /* 0x000fe200078e005d */
[----:B------:R-:W-:Y:S01]  /*1520*/  MOV R15, R118 ;  /* 0x00000076000f7202 */ /* 0x000fe20000000f00 */
[----:B------:R-:W-:Y:S01]  /*1530*/  IMAD.MOV.U32 R39, RZ, RZ, R94 ;  /* 0x000000ffff277224 */ /* 0x000fe200078e005e */
[----:B------:R-:W-:Y:S01]  /*1540*/  MOV R6, R127 ;  /* 0x0000007f00067202 */ /* 0x000fe20000000f00 */
[----:B------:R-:W-:Y:S01]  /*1550*/  IMAD.MOV.U32 R38, RZ, RZ, R95 ;  /* 0x000000ffff267224 */ /* 0x000fe200078e005f */
[----:B------:R-:W-:Y:S01]  /*1560*/  UMOV UR9, 0x80000020 ;  /* 0x8000002000097882 */ /* 0x000fe20000000000 */
[----:B------:R-:W-:Y:S01]  /*1570*/  IMAD.MOV.U32 R37, RZ, RZ, R96 ;  /* 0x000000ffff257224 */ /* 0x000fe200078e0060 */
[----:B------:R-:W-:Y:S01]  /*1580*/  MOV R60, R73 ;  /* 0x00000049003c7202 */ /* 0x000fe20000000f00 */
[----:B------:R-:W-:Y:S01]  /*1590*/  IMAD.MOV.U32 R36, RZ, RZ, R97 ;  /* 0x000000ffff247224 */ /* 0x000fe200078e0061 */
[----:B------:R-:W-:Y:S01]  /*15a0*/  MOV R51, R82 ;  /* 0x0000005200337202 */ /* 0x000fe20000000f00 */
[----:B------:R-:W-:-:S02]  /*15b0*/  IMAD.MOV.U32 R35, RZ, RZ, R98 ;  /* 0x000000ffff237224 */ /* 0x000fc400078e0062 */
[----:B------:R-:W-:Y:S01]  /*15c0*/  IMAD.MOV.U32 R34, RZ, RZ, R99 ;  /* 0x000000ffff227224 */ /* 0x000fe200078e0063 */
[----:B------:R-:W-:Y:S01]  /*15d0*/  MOV R217, R36 ;  /* 0x0000002400d97202 */ /* 0x000fe20000000f00 */
[----:B------:R-:W-:Y:S02]  /*15e0*/  IMAD.MOV.U32 R32, RZ, RZ, R101 ;  /* 0x000000ffff207224 */ /* 0x000fe400078e0065 */
[----:B------:R-:W-:Y:S02]  /*15f0*/  IMAD.MOV.U32 R31, RZ, RZ, R102 ;  /* 0x000000ffff1f7224 */ /* 0x000fe400078e0066 */
[----:B------:R-:W-:Y:S02]  /*1600*/  IMAD.MOV.U32 R30, RZ, RZ, R103 ;  /* 0x000000ffff1e7224 */ /* 0x000fe400078e0067 */
[----:B------:R-:W-:Y:S02]  /*1610*/  IMAD.MOV.U32 R29, RZ, RZ, R104 ;  /* 0x000000ffff1d7224 */ /* 0x000fe400078e0068 */
[----:B------:R-:W-:-:S02]  /*1620*/  IMAD.MOV.U32 R28, RZ, RZ, R105 ;  /* 0x000000ffff1c7224 */ /* 0x000fc400078e0069 */
[----:B------:R-:W-:Y:S02]  /*1630*/  IMAD.MOV.U32 R27, RZ, RZ, R106 ;  /* 0x000000ffff1b7224 */ /* 0x000fe400078e006a */
[----:B------:R-:W-:Y:S01]  /*1640*/  IMAD.MOV.U32 R26, RZ, RZ, R107 ;  /* 0x000000ffff1a7224 */ /* 0x000fe200078e006b */
[----:B------:R-:W-:Y:S01]  /*1650*/  MOV R225, R28 ;  /* 0x0000001c00e17202 */ /* 0x000fe20000000f00 */
[----:B------:R-:W-:Y:S02]  /*1660*/  IMAD.MOV.U32 R25, RZ, RZ, R108 ;  /* 0x000000ffff197224 */ /* 0x000fe400078e006c */
[----:B------:R-:W-:Y:S02]  /*1670*/  IMAD.MOV.U32 R23, RZ, RZ, R110 ;  /* 0x000000ffff177224 */ /* 0x000fe400078e006e */
[----:B------:R-:W-:Y:S02]  /*1680*/  IMAD.MOV.U32 R22, RZ, RZ, R111 ;  /* 0x000000ffff167224 */ /* 0x000fe400078e006f */
[----:B------:R-:W-:-:S02]  /*1690*/  IMAD.MOV.U32 R21, RZ, RZ, R112 ;  /* 0x000000ffff157224 */ /* 0x000fc400078e0070 */
[----:B------:R-:W-:Y:S02]  /*16a0*/  IMAD.MOV.U32 R20, RZ, RZ, R113 ;  /* 0x000000ffff147224 */ /* 0x000fe400078e0071 */
[----:B------:R-:W-:Y:S02]  /*16b0*/  IMAD.MOV.U32 R19, RZ, RZ, R114 ;  /* 0x000000ffff137224 */ /* 0x000fe400078e0072 */
[----:B------:R-:W-:Y:S01]  /*16c0*/  IMAD.MOV.U32 R18, RZ, RZ, R115 ;  /* 0x000000ffff127224 */ /* 0x000fe200078e0073 */
[----:B------:R-:W-:Y:S01]  /*16d0*/  MOV R233, R20 ;  /* 0x0000001400e97202 */ /* 0x000fe20000000f00 */
[----:B------:R-:W-:Y:S02]  /*16e0*/  IMAD.MOV.U32 R17, RZ, RZ, R116 ;  /* 0x000000ffff117224 */ /* 0x000fe400078e0074 */
[----:B------:R-:W-:Y:S02]  /*16f0*/  IMAD.MOV.U32 R16, RZ, RZ, R117 ;  /* 0x000000ffff107224 */ /* 0x000fe400078e0075 */
[----:B------:R-:W-:-:S02]  /*1700*/  IMAD.MOV.U32 R14, RZ, RZ, R119 ;  /* 0x000000ffff0e7224 */ /* 0x000fc400078e0077 */
[----:B------:R-:W-:Y:S02]  /*1710*/  IMAD.MOV.U32 R13, RZ, RZ, R120 ;  /* 0x000000ffff0d7224 */ /* 0x000fe400078e0078 */
[----:B------:R-:W-:Y:S02]  /*1720*/  IMAD.MOV.U32 R12, RZ, RZ, R121 ;  /* 0x000000ffff0c7224 */ /* 0x000fe400078e0079 */
[----:B------:R-:W-:Y:S02]  /*1730*/  IMAD.MOV.U32 R11, RZ, RZ, R122 ;  /* 0x000000ffff0b7224 */ /* 0x000fe400078e007a */
[----:B------:R-:W-:Y:S01]  /*1740*/  IMAD.MOV.U32 R10, RZ, RZ, R123 ;  /* 0x000000ffff0a7224 */ /* 0x000fe200078e007b */
[----:B------:R-:W-:Y:S01]  /*1750*/  MOV R241, R12 ;  /* 0x0000000c00f17202 */ /* 0x000fe20000000f00 */
[----:B------:R-:W-:Y:S02]  /*1760*/  IMAD.MOV.U32 R9, RZ, RZ, R124 ;  /* 0x000000ffff097224 */ /* 0x000fe400078e007c */
[----:B------:R-:W-:-:S02]  /*1770*/  IMAD.MOV.U32 R8, RZ, RZ, R125 ;  /* 0x000000ffff087224 */ /* 0x000fc400078e007d */
[----:B------:R-:W-:Y:S02]  /*1780*/  IMAD.MOV.U32 R7, RZ, RZ, R126 ;  /* 0x000000ffff077224 */ /* 0x000fe400078e007e */
[----:B------:R-:W-:Y:S02]  /*1790*/  IMAD.MOV.U32 R4, RZ, RZ, R128 ;  /* 0x000000ffff047224 */ /* 0x000fe400078e0080 */
[----:B-1----:R-:W-:Y:S02]  /*17a0*/  IMAD.MOV.U32 R3, RZ, RZ, R129 ;  /* 0x000000ffff037224 */ /* 0x002fe400078e0081 */
[----:B------:R-:W-:Y:S02]  /*17b0*/  IMAD.MOV.U32 R2, RZ, RZ, R130 ;  /* 0x000000ffff027224 */ /* 0x000fe400078e0082 */
[----:B------:R-:W-:Y:S01]  /*17c0*/  IMAD.MOV.U32 R0, RZ, RZ, R131 ;  /* 0x000000ffff007224 */ /* 0x000fe200078e0083 */
[----:B------:R-:W-:Y:S01]  /*17d0*/  MOV R249, R3 ;  /* 0x0000000300f97202 */ /* 0x000fe20000000f00 */
[----:B------:R-:W-:-:S02]  /*17e0*/  IMAD.MOV.U32 R65, RZ, RZ, R68 ;  /* 0x000000ffff417224 */ /* 0x000fc400078e0044 */
[----:B------:R-:W-:Y:S02]  /*17f0*/  IMAD.MOV.U32 R64, RZ, RZ, R69 ;  /* 0x000000ffff407224 */ /* 0x000fe400078e0045 */
[----:B------:R-:W-:Y:S02]  /*1800*/  IMAD.MOV.U32 R63, RZ, RZ, R70 ;  /* 0x000000ffff3f7224 */ /* 0x000fe400078e0046 */
[----:B------:R-:W-:Y:S02]  /*1810*/  IMAD.MOV.U32 R62, RZ, RZ, R71 ;  /* 0x000000ffff3e7224 */ /* 0x000fe400078e0047 */
[----:B------:R-:W-:Y:S02]  /*1820*/  IMAD.MOV.U32 R61, RZ, RZ, R72 ;  /* 0x000000ffff3d7224 */ /* 0x000fe400078e0048 */
[----:B------:R-:W-:Y:S02]  /*1830*/  IMAD.MOV.U32 R59, RZ, RZ, R74 ;  /* 0x000000ffff3b7224 */ /* 0x000fe400078e004a */
        /* <DEDUP_REMOVED lines=23> */
[----:B------:R-:W-:Y:S01]  /*19b0*/  IMAD.MOV.U32 R229, RZ, RZ, R24 ;  /* 0x000000ffffe57224 */ /* 0x000fe200078e0018 */
[----:B------:R-:W-:Y:S02]  /*19c0*/  WARPGROUP.DEPBAR.LE gsb0, 0x0 ;  /* 0x00008000000079c5 */ /* 0x000fe40000010000 */
[----:B------:R-:W-:Y:S01]  /*19d0*/  WARPGROUP.ARRIVE ;  /* 0x00000000000079c5 */ /* 0x000fe20000000000 */
[----:B------:R1:W-:Y:S01]  /*19e0*/  STL.64 [R1+0x168], R214 ;  /* 0x000168d601007387 */ /* 0x0003e20000100a00 */
[----:B------:R-:W-:-:S02]  /*19f0*/  IMAD.MOV.U32 R230, RZ, RZ, R23 ;  /* 0x000000ffffe67224 */ /* 0x000fc400078e0017 */
[----:B------:R-:W-:Y:S01]  /*1a00*/  IMAD.MOV.U32 R231, RZ, RZ, R22 ;  /* 0x000000ffffe77224 */ /* 0x000fe200078e0016 */
[----:B------:R2:W-:Y:S01]  /*1a10*/  STL.64 [R1+0x160], R212 ;  /* 0x000160d401007387 */ /* 0x0005e20000100a00 */
[----:B------:R-:W-:Y:S01]  /*1a20*/  HGMMA.64x128x16.F32 R88, gdesc[UR8].tnspB, RZ, !UPT, gsb0 ;  /* 0x41e00000085879f0 */ /* 0x000fe2000c0008ff */
[----:B------:R-:W-:Y:S01]  /*1a30*/  UIADD3 UR8, UR4, 0x300, URZ ;  /* 0x0000030004087890 */ /* 0x000fe2000fffe03f */
[----:B------:R-:W-:Y:S01]  /*1a40*/  IMAD.MOV.U32 R232, RZ, RZ, R21 ;  /* 0x000000ffffe87224 */ /* 0x000fe200078e0015 */
[----:B------:R3:W-:Y:S01]  /*1a50*/  STL.64 [R1+0x158], R210 ;  /* 0x000158d201007387 */ /* 0x0007e20000100a00 */
[----:B------:R-:W-:Y:S01]  /*1a60*/  UMOV UR9, 0x80000020 ;  /* 0x8000002000097882 */ /* 0x000fe20000000000 */
[----:B------:R-:W-:Y:S02]  /*1a70*/  IMAD.MOV.U32 R234, RZ, RZ, R19 ;  /* 0x000000ffffea7224 */ /* 0x000fe400078e0013 */
[----:B------:R4:W-:Y:S01]  /*1a80*/  STL.64 [R1+0x150], R208 ;  /* 0x000150d001007387 */ /* 0x0009e20000100a00 */
[----:B-1----:R-:W-:-:S02]  /*1a90*/  IMAD.MOV.U32 R214, RZ, RZ, R39 ;  /* 0x000000ffffd67224 */ /* 0x002fc400078e0027 */
[----:B------:R-:W-:Y:S01]  /*1aa0*/  IMAD.MOV.U32 R215, RZ, RZ, R38 ;  /* 0x000000ffffd77224 */ /* 0x000fe200078e0026 */
[----:B------:R1:W-:Y:S01]  /*1ab0*/  STL.64 [R1+0x148], R206 ;  /* 0x000148ce01007387 */ /* 0x0003e20000100a00 */
[----:B--2---:R-:W-:Y:S02]  /*1ac0*/  IMAD.MOV.U32 R212, RZ, RZ, R41 ;  /* 0x000000ffffd47224 */ /* 0x004fe400078e0029 */
[----:B------:R-:W-:Y:S01]  /*1ad0*/  IMAD.MOV.U32 R213, RZ, RZ, R40 ;  /* 0x000000ffffd57224 */ /* 0x000fe200078e0028 */
[----:B------:R2:W-:Y:S01]  /*1ae0*/  STL.64 [R1+0x140], R204 ;  /* 0x000140cc01007387 */ /* 0x0005e20000100a00 */
[----:B---3--:R-:W-:Y:S02]  /*1af0*/  IMAD.MOV.U32 R210, RZ, RZ, R43 ;  /* 0x000000ffffd27224 */ /* 0x008fe400078e002b */
[----:B------:R-:W-:Y:S01]  /*1b00*/  IMAD.MOV.U32 R211, RZ, RZ, R42 ;  /* 0x000000ffffd37224 */ /* 0x000fe200078e002a */
[----:B------:R3:W-:Y:S01]  /*1b10*/  STL.64 [R1+0x138], R202 ;  /* 0x000138ca01007387 */ /* 0x0007e20000100a00 */
[----:B----4-:R-:W-:Y:S01]  /*1b20*/  IMAD.MOV.U32 R208, RZ, RZ, R45 ;  /* 0x000000ffffd07224 */ /* 0x010fe200078e002d */
[----:B------:R-:W-:Y:S01]  /*1b30*/  MOV R209, R44 ;  /* 0x0000002c00d17202 */ /* 0x000fe20000000f00 */
[----:B------:R-:W-:Y:S01]  /*1b40*/  IMAD.MOV.U32 R235, RZ, RZ, R18 ;  /* 0x000000ffffeb7224 */ /* 0x000fe200078e0012 */
        /* <DEDUP_REMOVED lines=22> */
[----:B----4-:R-:W-:Y:S01]  /*1cb0*/  MOV R192, R61 ;  /* 0x0000003d00c07202 */ /* 0x010fe20000000f00 */
[----:B------:R-:W-:-:S02]  /*1cc0*/  IMAD.MOV.U32 R193, RZ, RZ, R60 ;  /* 0x000000ffffc17224 */ /* 0x000fc400078e003c */
[----:B------:R-:W-:Y:S02]  /*1cd0*/  IMAD.MOV.U32 R237, RZ, RZ, R16 ;  /* 0x000000ffffed7224 */ /* 0x000fe400078e0010 */
[----:B-1----:R-:W-:Y:S02]  /*1ce0*/  IMAD.MOV.U32 R190, RZ, RZ, R63 ;  /* 0x000000ffffbe7224 */ /* 0x002fe400078e003f */
[----:B------:R-:W-:Y:S02]  /*1cf0*/  IMAD.MOV.U32 R191, RZ, RZ, R62 ;  /* 0x000000ffffbf7224 */ /* 0x000fe400078e003e */
[----:B--2---:R-:W-:Y:S02]  /*1d00*/  IMAD.MOV.U32 R188, RZ, RZ, R65 ;  /* 0x000000ffffbc7224 */ /* 0x004fe400078e0041 */
        /* <DEDUP_REMOVED lines=14> */
[----:B------:R-:W-:-:S06]  /*1df0*/  WARPGROUP.ARRIVE ;  /* 0x00000000000079c5 */ /* 0x000fcc0000000000 */
[----:B------:R-:W-:Y:S01]  /*1e00*/  HGMMA.64x128x16.F32 R24, gdesc[UR8].tnspB, RZ, !UPT, gsb0 ;  /* 0x41e00000081879f0 */ /* 0x000fe2000c0008ff */
[----:B------:R-:W-:Y:S02]  /*1e10*/  UIADD3 UR8, UR4, 0x2, URZ ;  /* 0x0000000204087890 */ /* 0x000fe4000fffe03f */
[----:B------:R-:W-:Y:S01]  /*1e20*/  UIADD3 UR10, UR7, 0x80, URZ ;  /* 0x00000080070a7890 */ /* 0x000fe2000fffe03f */
[----:B------:R-:W-:Y:S01]  /*1e30*/  UMOV UR9, 0x80000020 ;  /* 0x8000002000097882 */ /* 0x000fe20000000000 */
[----:B------:R-:W-:Y:S01]  /*1e40*/  UMOV UR11, 0x40000040 ;  /* 0x40000040000b7882 */ /* 0x000fe20000000000 */
[----:B------:R-:W-:Y:S02]  /*1e50*/  WARPGROUP.DEPBAR.LE gsb0, 0x0 ;  /* 0x00008000000079c5 */ /* 0x000fe40000010000 */
[----:B------:R-:W-:-:S06]  /*1e60*/  WARPGROUP.ARRIVE ;  /* 0x00000000000079c5 */ /* 0x000fcc0000000000 */
[----:B------:R-:W-:Y:S03]  /*1e70*/  HGMMA.64x128x16.F32 R188, gdesc[UR8].tnspB, R188, gsb0 ;  /* 0x41e0000008bc79f0 */ /* 0x000fe600080008bc */
[----:B------:R-:W-:Y:S02]  /*1e80*/  WARPGROUP.DEPBAR.LE gsb0, 0x0 ;  /* 0x00008000000079c5 */ /* 0x000fe40000010000 */
[----:B------:R-:W-:Y:S04]  /*1e90*/  STL.64 [R1], R188 ;  /* 0x000000bc01007387 */ /* 0x000fe80000100a00 */
[----:B------:R-:W-:Y:S04]  /*1ea0*/  STL.64 [R1+0x8], R190 ;  /* 0x000008be01007387 */ /* 0x000fe80000100a00 */
        /* <DEDUP_REMOVED lines=11> */
[----:B------:R1:W-:Y:S04]  /*1f60*/  STL.64 [R1+0x68], R214 ;  /* 0x000068d601007387 */ /* 0x0003e80000100a00 */
        /* <DEDUP_REMOVED lines=18> */
[----:B-1----:R-:W3:Y:S04]  /*2090*/  LDL.LU.64 R214, [R1+0x168] ;  /* 0x0001680001d67983 */ /* 0x002ee80000300a00 */
[----:B------:R-:W3:Y:S04]  /*20a0*/  LDL.LU.64 R212, [R1+0x160] ;  /* 0x0001600001d47983 */ /* 0x000ee80000300a00 */
        /* <DEDUP_REMOVED lines=11> */
[----:B------:R-:W3:Y:S01]  /*2160*/  LDL.LU.64 R188, [R1+0x100] ;  /* 0x0001000001bc7983 */ /* 0x000ee20000300a00 */
[----:B------:R-:W-:Y:S01]  /*2170*/  UIADD3 UR8, UR4, 0x102, URZ ;  /* 0x0000010204087890 */ /* 0x000fe2000fffe03f */
[----:B------:R-:W-:Y:S01]  /*2180*/  UMOV UR9, 0x80000020 ;  /* 0x8000002000097882 */ /* 0x000fe20000000000 */
[----:B---3--:R-:W-:-:S07]  /*2190*/  WARPGROUP.ARRIVE ;  /* 0x00000000000079c5 */ /* 0x008fce0000000000 */
[----:B------:R-:W-:Y:S01]  /*21a0*/  HGMMA.64x128x16.F32 R152, gdesc[UR8].tnspB, R152, gsb0 ;  /* 0x41e00000089879f0 */ /* 0x000fe20008000898 */
[----:B------:R-:W-:Y:S01]  /*21b0*/  UIADD3 UR8, UR4, 0x202, URZ ;  /* 0x0000020204087890 */ /* 0x000fe2000fffe03f */
[----:B------:R-:W-:Y:S01]  /*21c0*/  UMOV UR9, 0x80000020 ;  /* 0x8000002000097882 */ /* 0x000fe20000000000 */
[----:B------:R-:W-:Y:S02]  /*21d0*/  WARPGROUP.DEPBAR.LE gsb0, 0x0 ;  /* 0x00008000000079c5 */ /* 0x000fe40000010000 */
[----:B------:R-:W-:-:S07]  /*21e0*/  WARPGROUP.ARRIVE ;  /* 0x00000000000079c5 */ /* 0x000fce0000000000 */
[----:B------:R-:W-:Y:S01]  /*21f0*/  HGMMA.64x128x16.F32 R88, gdesc[UR8].tnspB, R88, gsb0 ;  /* 0x41e00000085879f0 */ /* 0x000fe20008000858 */
[----:B------:R-:W-:Y:S01]  /*2200*/  UIADD3 UR8, UR4, 0x302, URZ ;  /* 0x0000030204087890 */ /* 0x000fe2000fffe03f */
[----:B------:R-:W-:Y:S02]  /*2210*/  UMOV UR9, 0x80000020 ;  /* 0x8000002000097882 */ /* 0x000fe40000000000 */
[----:B------:R-:W-:Y:S01]  /*2220*/  UMOV UR4, 0x1 ;  /* 0x0000000100047882 */ /* 0x000fe20000000000 */
[----:B------:R-:W-:Y:S02]  /*2230*/  WARPGROUP.DEPBAR.LE gsb0, 0x0 ;  /* 0x00008000000079c5 */ /* 0x000fe40000010000 */
[----:B------:R-:W-:-:S06]  /*2240*/  WARPGROUP.ARRIVE ;  /* 0x00000000000079c5 */ /* 0x000fcc0000000000 */
[----:B--2---:R-:W-:Y:S03]  /*2250*/  HGMMA.64x128x16.F32 R24, gdesc[UR8].tnspB, R24, gsb0 ;  /* 0x41e00000081879f0 */ /* 0x004fe60008000818 */
[----:B------:R-:W-:Y:S02]  /*2260*/  WARPGROUP.DEPBAR.LE gsb0, 0x0 ;  /* 0x00008000000079c5 */ /* 0x000fe40000010000 */
.L_x_11:
[----:B------:R-:W-:-:S04]  /*2270*/  UISETP.LT.AND UP0, UPT, UR5, 0x1, UPT ;  /* 0x000000010500788c */ /* 0x000fc8000bf01270 */
[----:B------:R-:W-:-:S04]  /*2280*/  USEL UR7, UR5, 0x1, UP0 ;  /* 0x0000000105077887 */ /* 0x000fc80008000000 */
[----:B------:R-:W-:-:S04]  /*2290*/  UIADD3 UR7, UR5, -UR7, URZ ;  /* 0x8000000705077290 */ /* 0x000fc8000fffe03f */
[----:B------:R-:W-:-:S06]  /*22a0*/  UISETP.GE.AND UP0, UPT, UR7, 0x1, UPT ;  /* 0x000000010700788c */ /* 0x000fcc000bf06270 */
[----:B------:R-:W-:-:S13]  /*22b0*/  PLOP3.LUT P1, PT, PT, PT, UP0, 0x80, 0x0 ;  /* 0x000000000000781c */ /* 0x000fda0003f2f008 */
[----:B------:R-:W-:Y:S05]  /*22c0*/  @!P1 BRA `(.L_x_14) ;  /* 0x00000014009c9947 */ /* 0x000fea0003800000 */
[----:B------:R-:W-:Y:S01]  /*22d0*/  IMAD.MOV.U32 R4, RZ, RZ, RZ ;  /* 0x000000ffff047224 */ /* 0x000fe200078e00ff */
[----:B------:R-:W-:Y:S01]  /*22e0*/  ULOP3.LUT UR19, UR6, 0x1, URZ, 0xfc, !UPT ;  /* 0x0000000106137892 */ /* 0x000fe2000f8efc3f */
[----:B------:R-:W-:Y:S01]  /*22f0*/  IMAD.U32 R3, RZ, RZ, UR7 ;  /* 0x00000007ff037e24 */ /* 0x000fe2000f8e00ff */
[----:B------:R-:W-:Y:S01]  /*2300*/  UISETP.NE.U32.AND UP0, UPT, UR4, URZ, UPT ;  /* 0x0000003f0400728c */ /* 0x000fe2000bf05070 */
[----:B------:R-:W-:-:S10]  /*2310*/  UMOV UR5, URZ ;  /* 0x0000003f00057c82 */ /* 0x000fd40008000000 */
.L_x_19:
[----:B------:R-:W-:-:S06]  /*2320*/  UISETP.NE.AND UP1, UPT, UR19, 0x3, UPT ;  /* 0x000000031300788c */ /* 0x000fcc000bf25270 */
[----:B------:R-:W-:-:S13]  /*2330*/  PLOP3.LUT P2, PT, PT, PT, UP1, 0x80, 0x0 ;  /* 0x000000000000781c */ /* 0x000fda0003f4f018 */
[----:B------:R-:W-:Y:S05]  /*2340*/  @!P2 BRA `(.L_x_15) ;  /* 0x000000000004a947 */ /* 0x000fea0003800000 */
[----:B------:R-:W-:Y:S01]  /*2350*/  BPT.TRAP 0x1 ;  /* 0x000000040000795c */ /* 0x000fe20000300000 */
.L_x_15:
[----:B------:R-:W1:Y:S01]  /*2360*/  S2UR UR8, SR_CgaCtaId ;  /* 0x00000000000879c3 */ /* 0x000e620000008800 */
[----:B------:R-:W-:Y:S01]  /*2370*/  UMOV UR12, 0x400 ;  /* 0x00000400000c7882 */ /* 0x000fe20000000000 */
[----:B------:R-:W-:Y:S01]  /*2380*/  SHF.L.U32 R2, R4, 0x1f, RZ ;  /* 0x0000001f04027819 */ /* 0x000fe200000006ff */
[----:B-1----:R-:W-:-:S04]  /*2390*/  ULEA UR12, UR8, UR12, 0x18 ;  /* 0x0000000c080c7291 */ /* 0x002fc8000f8ec03f */
[----:B------:R-:W-:-:S12]  /*23a0*/  ULEA UR8, UR4, UR12, 0x3 ;  /* 0x0000000c04087291 */ /* 0x000fd8000f8e183f */
.L_x_16:
[----:B-1----:R-:W-:-:S04]  /*23b0*/  IMAD.U32 R0, RZ, RZ, UR8 ;  /* 0x00000008ff007e24 */ /* 0x002fc8000f8e00ff */
[----:B------:R1:W2:Y:S03]  /*23c0*/  SYNCS.PHASECHK.TRANS64.TRYWAIT P1, [R0+URZ+0x36000], R2 ;  /* 0x03600002000075a7 */ /* 0x0002a6000802017f */
[----:B--2---:R-:W-:Y:S05]  /*23d0*/  @!P1 NANOSLEEP.SYNCS 0x989680 ;  /* 0x009896800000995d */ /* 0x004fea0003900000 */
[----:B------:R-:W2:Y:S02]  /*23e0*/  @!P1 SYNCS.PHASECHK.TRANS64 P1, [R0+URZ+0x36000], R2 ;  /* 0x03600002000095a7 */ /* 0x000ea4000802007f */
[----:B--2---:R-:W-:Y:S05]  /*23f0*/  @!P1 BRA `(.L_x_16) ;  /* 0xfffffffc00ec9947 */ /* 0x004fea000383ffff */
        /* <DEDUP_REMOVED lines=32> */
[----:B--2---:R-:W2:Y:S04]  /*2600*/  LDL.LU.64 R24, [R1] ;  /* 0x0000000001187983 */ /* 0x004ea80000300a00 */
[----:B------:R-:W2:Y:S04]  /*2610*/  LDL.LU.64 R26, [R1+0x8] ;  /* 0x00000800011a7983 */ /* 0x000ea80000300a00 */
        /* <DEDUP_REMOVED lines=29> */
[----:B------:R-:W2:Y:S01]  /*27f0*/  LDL.LU.64 R86, [R1+0xf8] ;  /* 0x0000f80001567983 */ /* 0x000ea20000300a00 */
[----:B------:R-:W-:-:S02]  /*2800*/  UIADD3 UR9, UR12, 0x24000, URZ ;  /* 0x000240000c097890 */ /* 0x000fc4000fffe03f */
[----:B------:R-:W-:Y:S02]  /*2810*/  USHF.R.U32.HI UR8, URZ, 0x4, UR12 ;  /* 0x000000043f087899 */ /* 0x000fe4000801160c */
[----:B------:R-:W-:Y:S02]  /*2820*/  USHF.R.U32.HI UR9, URZ, 0x4, UR9 ;  /* 0x000000043f097899 */ /* 0x000fe40008011609 */
[----:B------:R-:W-:Y:S02]  /*2830*/  ULOP3.LUT UR8, UR8, 0x3fff, URZ, 0xc0, !UPT ;  /* 0x00003fff08087892 */ /* 0x000fe4000f8ec03f */
[----:B------:R-:W-:Y:S02]  /*2840*/  ULOP3.LUT UR9, UR9, 0x3fff, URZ, 0xc0, !UPT ;  /* 0x00003fff09097892 */ /* 0x000fe4000f8ec03f */
[----:B------:R-:W-:Y:S02]  /*2850*/  ULOP3.LUT UR8, UR8, 0x10000, URZ, 0xfc, !UPT ;  /* 0x0001000008087892 */ /* 0x000fe4000f8efc3f */
[----:B------:R-:W-:-:S02]  /*2860*/  ULOP3.LUT UR9, UR9, 0x1000000, URZ, 0xfc, !UPT ;  /* 0x0100000009097892 */ /* 0x000fc4000f8efc3f */
[----:B------:R-:W-:Y:S02]  /*2870*/  ULEA UR17, UR4, UR8, 0xa ;  /* 0x0000000804117291 */ /* 0x000fe4000f8e503f */
[----:B------:R-:W-:Y:S01]  /*2880*/  ULEA UR18, UR4, UR9, 0x9 ;  /* 0x0000000904127291 */ /* 0x000fe2000f8e483f */
[----:B------:R-:W-:Y:S02]  /*2890*/  UMOV UR11, 0x40000040 ;  /* 0x40000040000b7882 */ /* 0x000fe40000000000 */
[----:B------:R-:W-:Y:S02]  /*28a0*/  UMOV UR9, 0x80000020 ;  /* 0x8000002000097882 */ /* 0x000fe40000000000 */
[----:B------:R-:W-:Y:S02]  /*28b0*/  UMOV UR8, UR17 ;  /* 0x0000001100087c82 */ /* 0x000fe40008000000 */
[----:B------:R-:W-:Y:S01]  /*28c0*/  UMOV UR10, UR18 ;  /* 0x00000012000a7c82 */ /* 0x000fe20008000000 */
[----:B--2---:R-:W-:-:S06]  /*28d0*/  WARPGROUP.ARRIVE ;  /* 0x00000000000079c5 */ /* 0x004fcc0000000000 */
[----:B------:R-:W-:Y:S01]  /*28e0*/  HGMMA.64x128x16.F32 R24, gdesc[UR8].tnspB, R24, UP0, gsb0 ;  /* 0x41e00000081879f0 */ /* 0x000fe2000b800818 */
[----:B------:R-:W-:Y:S01]  /*28f0*/  UIADD3 UR8, UR17, 0x100, URZ ;  /* 0x0000010011087890 */ /* 0x000fe2000fffe03f */
[----:B------:R-:W-:Y:S01]  /*2900*/  UMOV UR9, 0x80000020 ;  /* 0x8000002000097882 */ /* 0x000fe20000000000 */
[----:B------:R-:W-:Y:S02]  /*2910*/  WARPGROUP.DEPBAR.LE gsb0, 0x0 ;  /* 0x00008000000079c5 */ /* 0x000fe40000010000 */
[----:B------:R-:W-:Y:S01]  /*2920*/  STL.64 [R1], R24 ;  /* 0x0000001801007387 */ /* 0x000fe20000100a00 */
[----:B-1----:R-:W-:Y:S01]  /*2930*/  IMAD.MOV.U32 R2, RZ, RZ, R86 ;  /* 0x000000ffff027224 */ /* 0x002fe200078e0056 */
[----:B------:R-:W-:Y:S01]  /*2940*/  MOV R10, R81 ;  /* 0x00000051000a7202 */ /* 0x000fe20000000f00 */
[----:B------:R-:W-:Y:S01]  /*2950*/  IMAD.MOV.U32 R0, RZ, RZ, R87 ;  /* 0x000000ffff007224 */ /* 0x000fe200078e0057 */
[----:B------:R-:W-:Y:S01]  /*2960*/  STL.64 [R1+0x8], R26 ;  /* 0x0000081a01007387 */ /* 0x000fe20000100a00 */
[----:B------:R-:W-:Y:S01]  /*2970*/  IMAD.MOV.U32 R7, RZ, RZ, R84 ;  /* 0x000000ffff077224 */ /* 0x000fe200078e0054 */
[----:B------:R-:W-:Y:S01]  /*2980*/  MOV R18, R73 ;  /* 0x0000004900127202 */ /* 0x000fe20000000f00 */
[----:B------:R-:W-:Y:S01]  /*2990*/  IMAD.MOV.U32 R6, RZ, RZ, R85 ;  /* 0x000000ffff067224 */ /* 0x000fe200078e0055 */
[----:B------:R-:W-:Y:S01]  /*29a0*/  STL.64 [R1+0x10], R28 ;  /* 0x0000101c01007387 */ /* 0x000fe20000100a00 */
[----:B------:R-:W-:Y:S01]  /*29b0*/  IMAD.MOV.U32 R9, RZ, RZ, R82 ;  /* 0x000000ffff097224 */ /* 0x000fe200078e0052 */
[----:B------:R-:W-:Y:S01]  /*29c0*/  MOV R229, R65 ;  /* 0x0000004100e57202 */ /* 0x000fe20000000f00 */
[----:B------:R-:W-:Y:S01]  /*29d0*/  IMAD.MOV.U32 R8, RZ, RZ, R83 ;  /* 0x000000ffff087224 */ /* 0x000fe200078e0053 */
[----:B------:R1:W-:Y:S01]  /*29e0*/  STL [R1+0x18], R30 ;  /* 0x0000181e01007387 */ /* 0x0003e20000100800 */
[----:B------:R-:W-:Y:S01]  /*29f0*/  IMAD.MOV.U32 R11, RZ, RZ, R80 ;  /* 0x000000ffff0b7224 */ /* 0x000fe200078e0050 */
[----:B------:R-:W-:Y:S01]  /*2a00*/  WARPGROUP.ARRIVE ;  /* 0x00000000000079c5 */ /* 0x000fe20000000000 */
[----:B------:R-:W-:Y:S01]  /*2a10*/  IMAD.MOV.U32 R13, RZ, RZ, R78 ;  /* 0x000000ffff0d7224 */ /* 0x000fe200078e004e */
[----:B------:R-:W2:Y:S01]  /*2a20*/  LDL.LU.64 R86, [R1+0x268] ;  /* 0x0002680001567983 */ /* 0x000ea20000300a00 */
[----:B------:R-:W-:Y:S01]  /*2a30*/  IMAD.MOV.U32 R12, RZ, RZ, R79 ;  /* 0x000000ffff0c7224 */ /* 0x000fe200078e004f */
[----:B------:R-:W-:Y:S01]  /*2a40*/  MOV R221, R57 ;  /* 0x0000003900dd7202 */ /* 0x000fe20000000f00 */
[----:B------:R-:W-:Y:S01]  /*2a50*/  IMAD.MOV.U32 R15, RZ, RZ, R76 ;  /* 0x000000ffff0f7224 */ /* 0x000fe200078e004c */
[----:B------:R-:W2:Y:S01]  /*2a60*/  LDL.LU.64 R84, [R1+0x260] ;  /* 0x0002600001547983 */ /* 0x000ea20000300a00 */
[----:B------:R-:W-:Y:S01]  /*2a70*/  IMAD.MOV.U32 R14, RZ, RZ, R77 ;  /* 0x000000ffff0e7224 */ /* 0x000fe200078e004d */
[----:B------:R-:W-:Y:S01]  /*2a80*/  MOV R234, R49 ;  /* 0x0000003100ea7202 */ /* 0x000fe20000000f00 */
[----:B------:R-:W-:Y:S01]  /*2a90*/  IMAD.MOV.U32 R17, RZ, RZ, R74 ;  /* 0x000000ffff117224 */ /* 0x000fe200078e004a */
[----:B------:R-:W2:Y:S01]  /*2aa0*/  LDL.LU.64 R82, [R1+0x258] ;  /* 0x0002580001527983 */ /* 0x000ea20000300a00 */
[----:B------:R-:W-:Y:S01]  /*2ab0*/  IMAD.MOV.U32 R16, RZ, RZ, R75 ;  /* 0x000000ffff107224 */ /* 0x000fe200078e004b */
[----:B------:R-:W-:Y:S01]  /*2ac0*/  HGMMA.64x128x16.F32 R152, gdesc[UR8].tnspB, R152, UP0, gsb0 ;  /* 0x41e00000089879f0 */ /* 0x000fe2000b800898 */
        /* <DEDUP_REMOVED lines=10> */
[----:B------:R-:W-:-:S02]  /*2b70*/  IMAD.MOV.U32 R230, RZ, RZ, R66 ;  /* 0x000000ffffe67224 */ /* 0x000fc400078e0042 */
[----:B------:R-:W-:Y:S01]  /*2b80*/  IMAD.MOV.U32 R231, RZ, RZ, R67 ;  /* 0x000000ffffe77224 */ /* 0x000fe200078e0043 */
[----:B------:R-:W2:Y:S01]  /*2b90*/  LDL.LU.64 R74, [R1+0x238] ;  /* 0x00023800014a7983 */ /* 0x000ea20000300a00 */
[----:B------:R-:W-:Y:S02]  /*2ba0*/  IMAD.MOV.U32 R228, RZ, RZ, R64 ;  /* 0x000000ffffe47224 */ /* 0x000fe400078e0040 */
[----:B------:R-:W-:Y:S01]  /*2bb0*/  IMAD.MOV.U32 R226, RZ, RZ, R62 ;  /* 0x000000ffffe27224 */ /* 0x000fe200078e003e */
[----:B------:R-:W2:Y:S01]  /*2bc0*/  LDL.LU.64 R72, [R1+0x230] ;  /* 0x0002300001487983 */ /* 0x000ea20000300a00 */
[----:B------:R-:W-:Y:S02]  /*2bd0*/  IMAD.MOV.U32 R227, RZ, RZ, R63 ;  /* 0x000000ffffe37224 */ /* 0x000fe400078e003f */
        /* <DEDUP_REMOVED lines=40> */
[----:B------:R-:W2:Y:S04]  /*2e60*/  LDL.LU.64 R44, [R1+0x1c0] ;  /* 0x0001c000012c7983 */ /* 0x000ea80000300a00 */
[----:B------:R-:W2:Y:S04]  /*2e70*/  LDL.LU.64 R42, [R1+0x1b8] ;  /* 0x0001b800012a7983 */ /* 0x000ea80000300a00 */
[----:B------:R-:W2:Y:S04]  /*2e80*/  LDL.LU.64 R40, [R1+0x1b0] ;  /* 0x0001b00001287983 */ /* 0x000ea80000300a00 */
[----:B------:R-:W2:Y:S04]  /*2e90*/  LDL.LU.64 R38, [R1+0x1a8] ;  /* 0x0001a80001267983 */ /* 0x000ea80000300a00 */
[----:B------:R-:W2:Y:S04]  /*2ea0*/  LDL.LU.64 R36, [R1+0x1a0] ;  /* 0x0001a00001247983 */ /* 0x000ea80000300a00 */
[----:B------:R-:W2:Y:S04]  /*2eb0*/  LDL.LU.64 R34, [R1+0x198] ;  /* 0x0001980001227983 */ /* 0x000ea80000300a00 */
[----:B------:R-:W2:Y:S04]  /*2ec0*/  LDL.LU.64 R32, [R1+0x190] ;  /* 0x0001900001207983 */ /* 0x000ea80000300a00 */
[----:B-1----:R-:W2:Y:S04]  /*2ed0*/  LDL.LU.64 R30, [R1+0x188] ;  /* 0x00018800011e7983 */ /* 0x002ea80000300a00 */
[----:B------:R-:W2:Y:S04]  /*2ee0*/  LDL.LU.64 R28, [R1+0x180] ;  /* 0x00018000011c7983 */ /* 0x000ea80000300a00 */
[----:B------:R-:W2:Y:S04]  /*2ef0*/  LDL.LU.64 R26, [R1+0x178] ;  /* 0x00017800011a7983 */ /* 0x000ea80000300a00 */
[----:B------:R-:W2:Y:S01]  /*2f00*/  LDL.LU.64 R24, [R1+0x170] ;  /* 0x0001700001187983 */ /* 0x000ea20000300a00 */
[----:B------:R-:W-:-:S03]  /*2f10*/  WARPGROUP.DEPBAR.LE gsb0, 0x0 ;  /* 0x00008000000079c5 */ /* 0x000fc60000010000 */
        /* <DEDUP_REMOVED lines=14> */
[----:B-1----:R-:W3:Y:S04]  /*3000*/  LDL.LU R188, [R1] ;  /* 0x0000000001bc7983 */ /* 0x002ee80000300800 */
[----:B------:R-:W3:Y:S04]  /*3010*/  LDL.LU R189, [R1+0x4] ;  /* 0x0000040001bd7983 */ /* 0x000ee80000300800 */
[----:B------:R-:W3:Y:S04]  /*3020*/  LDL.LU R190, [R1+0x8] ;  /* 0x0000080001be7983 */ /* 0x000ee80000300800 */
[----:B------:R-:W3:Y:S04]  /*3030*/  LDL.LU R191, [R1+0xc] ;  /* 0x00000c0001bf7983 */ /* 0x000ee80000300800 */
[----:B------:R-:W3:Y:S04]  /*3040*/  LDL.LU R192, [R1+0x10] ;  /* 0x0000100001c07983 */ /* 0x000ee80000300800 */
[----:B------:R-:W3:Y:S04]  /*3050*/  LDL.LU R193, [R1+0x14] ;  /* 0x0000140001c17983 */ /* 0x000ee80000300800 */
[----:B------:R-:W3:Y:S01]  /*3060*/  LDL.LU R194, [R1+0x18] ;  /* 0x0000180001c27983 */ /* 0x000ee20000300800 */
[----:B------:R-:W-:Y:S01]  /*3070*/  UIADD3 UR8, UR17, 0x200, URZ ;  /* 0x0000020011087890 */ /* 0x000fe2000fffe03f */
[----:B------:R-:W-:Y:S01]  /*3080*/  WARPGROUP.ARRIVE ;  /* 0x00000000000079c5 */ /* 0x000fe20000000000 */
[----:B------:R-:W-:-:S07]  /*3090*/  UMOV UR9, 0x80000020 ;  /* 0x8000002000097882 */ /* 0x000fce0000000000 */
[----:B------:R-:W-:Y:S01]  /*30a0*/  HGMMA.64x128x16.F32 R88, gdesc[UR8].tnspB, R88, UP0, gsb0 ;  /* 0x41e00000085879f0 */ /* 0x000fe2000b800858 */
[----:B------:R-:W-:Y:S01]  /*30b0*/  UIADD3 UR8, UR17, 0x300, URZ ;  /* 0x0000030011087890 */ /* 0x000fe2000fffe03f */
[----:B------:R-:W-:Y:S01]  /*30c0*/  UMOV UR9, 0x80000020 ;  /* 0x8000002000097882 */ /* 0x000fe20000000000 */
[----:B------:R-:W-:Y:S01]  /*30d0*/  MOV R196, R251 ;  /* 0x000000fb00c47202 */ /* 0x000fe20000000f00 */
[----:B------:R-:W-:Y:S01]  /*30e0*/  IMAD.MOV.U32 R197, RZ, RZ, R250 ;  /* 0x000000ffffc57224 */ /* 0x000fe200078e00fa */
[----:B------:R-:W-:Y:S01]  /*30f0*/  MOV R204, R243 ;  /* 0x000000f300cc7202 */ /* 0x000fe20000000f00 */
[----:B------:R-:W-:Y:S01]  /*3100*/  IMAD.MOV.U32 R198, RZ, RZ, R249 ;  /* 0x000000ffffc67224 */ /* 0x000fe200078e00f9 */
[----:B------:R-:W-:Y:S01]  /*3110*/  MOV R212, R235 ;  /* 0x000000eb00d47202 */ /* 0x000fe20000000f00 */
        /* <DEDUP_REMOVED lines=9> */
[----:B------:R-:W-:Y:S01]  /*31b0*/  IMAD.MOV.U32 R208, RZ, RZ, R239 ;  /* 0x000000ffffd07224 */ /* 0x000fe200078e00ef */
[----:B------:R-:W-:Y:S02]  /*31c0*/  WARPGROUP.DEPBAR.LE gsb0, 0x0 ;  /* 0x00008000000079c5 */ /* 0x000fe40000010000 */
[----:B--2---:R-:W-:-:S06]  /*31d0*/  WARPGROUP.ARRIVE ;  /* 0x00000000000079c5 */ /* 0x004fcc0000000000 */
[----:B------:R-:W-:Y:S01]  /*31e0*/  HGMMA.64x128x16.F32 R24, gdesc[UR8].tnspB, R24, UP0, gsb0 ;  /* 0x41e00000081879f0 */ /* 0x000fe2000b800818 */
        /* <DEDUP_REMOVED lines=25> */
[----:B------:R-:W-:Y:S01]  /*3380*/  IMAD.MOV.U32 R251, RZ, RZ, R0 ;  /* 0x000000fffffb7224 */ /* 0x000fe200078e0000 */
[----:B------:R-:W-:Y:S02]  /*3390*/  UIADD3 UR8, UR17, 0x2, URZ ;  /* 0x0000000211087890 */ /* 0x000fe4000fffe03f */
[----:B------:R-:W-:Y:S01]  /*33a0*/  UIADD3 UR10, UR18, 0x80, URZ ;  /* 0x00000080120a7890 */ /* 0x000fe2000fffe03f */
[----:B------:R-:W-:Y:S01]  /*33b0*/  UMOV UR9, 0x80000020 ;  /* 0x8000002000097882 */ /* 0x000fe20000000000 */
[----:B------:R-:W-:Y:S01]  /*33c0*/  UMOV UR11, 0x40000040 ;  /* 0x40000040000b7882 */ /* 0x000fe20000000000 */
[----:B------:R-:W-:Y:S02]  /*33d0*/  WARPGROUP.DEPBAR.LE gsb0, 0x0 ;  /* 0x00008000000079c5 */ /* 0x000fe40000010000 */
[----:B---3--:R-:W-:-:S06]  /*33e0*/  WARPGROUP.ARRIVE ;  /* 0x00000000000079c5 */ /* 0x008fcc0000000000 */
        /* <DEDUP_REMOVED lines=58> */
[----:B------:R-:W-:Y:S01]  /*3790*/  UMOV UR9, 0x80000020 ;  /* 0x8000002000097882 */ /* 0x000fe20000000000 */
[----:B------:R-:W-:Y:S02]  /*37a0*/  WARPGROUP.DEPBAR.LE gsb0, 0x0 ;  /* 0x00008000000079c5 */ /* 0x000fe40000010000 */
[----:B------:R-:W-:-:S07]  /*37b0*/  WARPGROUP.ARRIVE ;  /* 0x00000000000079c5 */ /* 0x000fce0000000000 */
[----:B------:R-:W-:Y:S03]  /*37c0*/  HGMMA.64x128x16.F32 R24, gdesc[UR8].tnspB, R24, gsb0 ;  /* 0x41e00000081879f0 */ /* 0x000fe60008000818 */
[----:B------:R-:W-:Y:S02]  /*37d0*/  WARPGROUP.DEPBAR.LE gsb0, 0x0 ;  /* 0x00008000000079c5 */ /* 0x000fe40000010000 */
[----:B--2---:R-:W-:Y:S05]  /*37e0*/  @!P2 BRA `(.L_x_17) ;  /* 0x000000000004a947 */ /* 0x004fea0003800000 */
[----:B------:R-:W-:Y:S01]  /*37f0*/  BPT.TRAP 0x1 ;  /* 0x000000040000795c */ /* 0x000fe20000300000 */
.L_x_17:
[----:B------:R-:W-:Y:S02]  /*3800*/  UISETP.GT.U32.AND UP0, UPT, UR6, 0x1, UPT ;  /* 0x000000010600788c */ /* 0x000fe4000bf04070 */
[----:B------:R-:W-:-:S04]  /*3810*/  ULEA UR12, UR5, UR12, 0x3 ;  /* 0x0000000c050c7291 */ /* 0x000fc8000f8e183f */
[----:B------:R-:W-:Y:S01]  /*3820*/  UIADD3 UR12, UR12, 0x36048, URZ ;  /* 0x000360480c0c7890 */ /* 0x000fe2000fffe03f */
[----:B------:R-:W-:-:S03]  /*3830*/  PLOP3.LUT P1, PT, PT, PT, UP0, 0x80, 0x0 ;  /* 0x000000000000781c */ /* 0x000fc60003f2f008 */
[----:B------:R-:W-:-:S09]  /*3840*/  UPRMT UR12, URZ, 0x654, UR12 ;  /* 0x000006543f0c7896 */ /* 0x000fd2000800000c */
[----:B------:R-:W-:Y:S01]  /*3850*/  SYNCS.ARRIVE.TRANS64.RED.A1T0 RZ, [UR12], RZ ;  /* 0x000000ffffff79a7 */ /* 0x000fe2000810040c */
[----:B------:R-:W-:Y:S05]  /*3860*/  @P1 BRA `(.L_x_18) ;  /* 0x0000000000041947 */ /* 0x000fea0003800000 */
[----:B------:R-:W-:Y:S01]  /*3870*/  BPT.TRAP 0x1 ;  /* 0x000000040000795c */ /* 0x000fe20000300000 */
.L_x_18:
[----:B------:R-:W-:Y:S01]  /*3880*/  UIADD3 UR4, UR4, 0x1, URZ ;  /* 0x0000000104047890 */ /* 0x000fe2000fffe03f */
[C---:B------:R-:W-:Y:S01]  /*3890*/  ISETP.GT.AND P1, PT, R3.reuse, 0x1, PT ;  /* 0x000000010300780c */ /* 0x040fe20003f24270 */
[----:B------:R-:W-:Y:S01]  /*38a0*/  UIADD3 UR5, UR5, 0x1, URZ ;  /* 0x0000000105057890 */ /* 0x000fe2000fffe03f */
[----:B------:R-:W-:Y:S01]  /*38b0*/  IADD3 R3, R3, -0x1, RZ ;  /* 0xffffffff03037810 */ /* 0x000fe20007ffe0ff */
[----:B------:R-:W-:Y:S02]  /*38c0*/  UISETP.NE.AND UP0, UPT, UR4, 0x9, UPT ;  /* 0x000000090400788c */ /* 0x000fe4000bf05270 */
[----:B------:R-:W-:Y:S02]  /*38d0*/  UISETP.NE.AND UP1, UPT, UR5, 0x9, UPT ;  /* 0x000000090500788c */ /* 0x000fe4000bf25270 */
[----:B------:R-:W-:Y:S02]  /*38e0*/  USEL UR8, URZ, 0x1, UP0 ;  /* 0x000000013f087887 */ /* 0x000fe40008000000 */
[----:B------:R-:W-:-:S02]  /*38f0*/  USEL UR4, UR4, URZ, UP0 ;  /* 0x0000003f04047287 */ /* 0x000fc40008000000 */
[----:B------:R-:W-:Y:S02]  /*3900*/  USEL UR5, UR5, URZ, UP1 ;  /* 0x0000003f05057287 */ /* 0x000fe40008800000 */
[----:B------:R-:W-:Y:S01]  /*3910*/  UPLOP3.LUT UP0, UPT, UPT, UPT, UPT, 0x80, 0x0 ;  /* 0x000000000000789c */ /* 0x000fe20003f0f070 */
[----:B------:R-:W-:Y:S01]  /*3920*/  LOP3.LUT R4, R4, UR8, RZ, 0x3c, !PT ;  /* 0x0000000804047c12 */ /* 0x000fe2000f8e3cff */
[----:B------:R-:W-:Y:S09]  /*3930*/  @P1 BRA `(.L_x_19) ;  /* 0xffffffe800781947 */ /* 0x000ff2000383ffff */
.L_x_14:
[----:B------:R-:W-:Y:S05]  /*3940*/  @!P0 BRA `(.L_x_20) ;  /* 0x00000000004c8947 */ /* 0x000fea0003800000 */
[----:B------:R-:W-:-:S04]  /*3950*/  ULOP3.LUT UR4, UR6, 0x1, URZ, 0xfc, !UPT ;  /* 0x0000000106047892 */ /* 0x000fc8000f8efc3f */
[----:B------:R-:W-:-:S06]  /*3960*/  UISETP.NE.AND UP0, UPT, UR4, 0x3, UPT ;  /* 0x000000030400788c */ /* 0x000fcc000bf05270 */
[----:B------:R-:W-:-:S13]  /*3970*/  PLOP3.LUT P0, PT, PT, PT, UP0, 0x80, 0x0 ;  /* 0x000000000000781c */ /* 0x000fda0003f0f008 */
[----:B------:R-:W-:Y:S05]  /*3980*/  @!P0 BRA `(.L_x_21) ;  /* 0x0000000000048947 */ /* 0x000fea0003800000 */
[----:B------:R-:W-:Y:S01]  /*3990*/  BPT.TRAP 0x1 ;  /* 0x000000040000795c */ /* 0x000fe20000300000 */
.L_x_21:
[----:B------:R-:W1:Y:S01]  /*39a0*/  S2UR UR8, SR_CgaCtaId ;  /* 0x00000000000879c3 */ /* 0x000e620000008800 */
[----:B------:R-:W-:Y:S02]  /*39b0*/  UIMAD.WIDE.U32 UR4, UR7, 0x38e38e39, URZ ;  /* 0x38e38e39070478a5 */ /* 0x000fe4000f8e003f */
[----:B------:R-:W-:Y:S02]  /*39c0*/  UISETP.GT.U32.AND UP0, UPT, UR6, 0x1, UPT ;  /* 0x000000010600788c */ /* 0x000fe4000bf04070 */
[----:B------:R-:W-:-:S03]  /*39d0*/  USHF.R.U32.HI UR4, URZ, 0x1, UR5 ;  /* 0x000000013f047899 */ /* 0x000fc60008011605 */
[----:B------:R-:W-:Y:S01]  /*39e0*/  UMOV UR5, 0x400 ;  /* 0x0000040000057882 */ /* 0x000fe20000000000 */
[----:B------:R-:W-:Y:S01]  /*39f0*/  UIMAD UR4, UR4, -0x9, UR7 ;  /* 0xfffffff7040478a4 */ /* 0x000fe2000f8e0207 */
[----:B------:R-:W-:Y:S01]  /*3a00*/  PLOP3.LUT P0, PT, PT, PT, UP0, 0x80, 0x0 ;  /* 0x000000000000781c */ /* 0x000fe20003f0f008 */
[----:B-1----:R-:W-:-:S04]  /*3a10*/  ULEA UR5, UR8, UR5, 0x18 ;  /* 0x0000000508057291 */ /* 0x002fc8000f8ec03f */
[----:B------:R-:W-:-:S04]  /*3a20*/  ULEA UR4, UR4, UR5, 0x3 ;  /* 0x0000000504047291 */ /* 0x000fc8000f8e183f */
[----:B------:R-:W-:-:S04]  /*3a30*/  UIADD3 UR4, UR4, 0x36048, URZ ;  /* 0x0003604804047890 */ /* 0x000fc8000fffe03f */
[----:B------:R-:W-:-:S09]  /*3a40*/  UPRMT UR4, URZ, 0x654, UR4 ;  /* 0x000006543f047896 */ /* 0x000fd20008000004 */
[----:B------:R-:W-:Y:S01]  /*3a50*/  SYNCS.ARRIVE.TRANS64.RED.A1T0 RZ, [UR4], RZ ;  /* 0x000000ffffff79a7 */ /* 0x000fe20008100404 */
[----:B------:R-:W-:Y:S05]  /*3a60*/  @P0 BRA `(.L_x_20) ;  /* 0x0000000000040947 */ /* 0x000fea0003800000 */
[----:B------:R-:W-:Y:S01]  /*3a70*/  BPT.TRAP 0x1 ;  /* 0x000000040000795c */ /* 0x000fe20000300000 */
.L_x_20:
[----:B------:R-:W1:Y:S01]  /*3a80*/  S2R R3, SR_CTAID.Y ;  /* 0x0000000000037919 */ /* 0x000e620000002600 */
[----:B------:R-:W-:Y:S01]  /*3a90*/  SHF.R.S32.HI R2, RZ, 0x1f, R5 ;  /* 0x0000001fff027819 */ /* 0x000fe20000011405 */
[----:B------:R-:W-:Y:S01]  /*3aa0*/  ULDC.64 UR4, c[0x0][0x280] ;  /* 0x0000a00000047ab9 */ /* 0x000fe20000000a00 */
[----:B------:R-:W2:Y:S02]  /*3ab0*/  S2R R4, SR_CTAID.X ;  /* 0x0000000000047919 */ /* 0x000ea40000002500 */
[----:B------:R-:W-:-:S04]  /*3ac0*/  LEA.HI R0, R2, R5, RZ, 0x2 ;  /* 0x0000000502007211 */ /* 0x000fc800078f10ff */
[--C-:B------:R-:W-:Y:S02]  /*3ad0*/  SHF.R.S32.HI R14, RZ, 0x2, R0.reuse ;  /* 0x00000002ff0e7819 */ /* 0x100fe40000011400 */
[----:B------:R-:W-:Y:S02]  /*3ae0*/  SHF.R.S32.HI R15, RZ, 0x1f, R0 ;  /* 0x0000001fff0f7819 */ /* 0x000fe40000011400 */
[----:B------:R-:W-:Y:S02]  /*3af0*/  LOP3.LUT R0, R0, 0x7ffffffc, RZ, 0xc0, !PT ;  /* 0x7ffffffc00007812 */ /* 0x000fe400078ec0ff */
[----:B------:R-:W-:-:S03]  /*3b00*/  LEA.HI R15, R15, R14, RZ, 0x3 ;  /* 0x0000000e0f0f7211 */ /* 0x000fc600078f18ff */
[----:B------:R-:W-:Y:S01]  /*3b10*/  IMAD.IADD R0, R5, 0x1, -R0 ;  /* 0x0000000105007824 */ /* 0x000fe200078e0a00 */
[----:B------:R-:W-:Y:S02]  /*3b20*/  LOP3.LUT R15, R15, 0xfffffff8, RZ, 0xc0, !PT ;  /* 0xfffffff80f0f7812 */ /* 0x000fe400078ec0ff */
[----:B------:R-:W-:Y:S01]  /*3b30*/  LEA.HI R5, R2, R5, RZ, 0x5 ;  /* 0x0000000502057211 */ /* 0x000fe200078f28ff */
[----:B------:R-:W-:Y:S02]  /*3b40*/  IMAD.SHL.U32 R0, R0, 0x2, RZ ;  /* 0x0000000200007824 */ /* 0x000fe400078e00ff */
[----:B------:R-:W-:-:S03]  /*3b50*/  IMAD.IADD R14, R14, 0x1, -R15 ;  /* 0x000000010e0e7824 */ /* 0x000fc600078e0a0f */
[----:B------:R-:W-:Y:S02]  /*3b60*/  SHF.R.S32.HI R2, RZ, 0x1f, R0 ;  /* 0x0000001fff027819 */ /* 0x000fe40000011400 */
[--C-:B------:R-:W-:Y:S01]  /*3b70*/  SHF.R.S32.HI R15, RZ, 0x1f, R14.reuse ;  /* 0x0000001fff0f7819 */ /* 0x100fe2000001140e */
[----:B-1----:R-:W-:Y:S02]  /*3b80*/  IMAD.SHL.U32 R3, R3, 0x80, RZ ;  /* 0x0000008003037824 */ /* 0x002fe400078e00ff */
[----:B--2---:R-:W-:-:S03]  /*3b90*/  IMAD.WIDE R12, R4, 0x100, R14 ;  /* 0x00000100040c7825 */ /* 0x004fc600078e020e */
[C---:B------:R-:W-:Y:S02]  /*3ba0*/  IADD3 R10, P1, R3.reuse, R0, RZ ;  /* 0x00000000030a7210 */ /* 0x040fe40007f3e0ff */
[C---:B------:R-:W-:Y:S02]  /*3bb0*/  ISETP.GE.AND P0, PT, R3.reuse, UR5, PT ;  /* 0x0000000503007c0c */ /* 0x040fe4000bf06270 */
[----:B------:R-:W-:Y:S02]  /*3bc0*/  IADD3 R0, -R0, UR5, -R3 ;  /* 0x0000000500007c10 */ /* 0x000fe4000fffe903 */
[----:B------:R-:W-:Y:S01]  /*3bd0*/  LEA.HI.X.SX32 R11, R3, R2, 0x1, P1 ;  /* 0x00000002030b7211 */ /* 0x000fe200008f0eff */
[----:B------:R-:W-:Y:S01]  /*3be0*/  IMAD.SHL.U32 R3, R4, 0x100, RZ ;  /* 0x0000010004037824 */ /* 0x000fe200078e00ff */
[----:B------:R-:W-:-:S04]  /*3bf0*/  SHF.R.S32.HI R2, RZ, 0x5, R5 ;  /* 0x00000005ff027819 */ /* 0x000fc80000011405 */
[----:B------:R-:W-:Y:S01]  /*3c00*/  ISETP.GE.OR P0, PT, R3, UR4, P0 ;  /* 0x0000000403007c0c */ /* 0x000fe20008706670 */
[----:B------:R-:W-:-:S04]  /*3c10*/  IMAD.WIDE R12, R2, 0x10, R12 ;  /* 0x00000010020c7825 */ /* 0x000fc800078e020c */
[----:B------:R-:W-:-:S05]  /*3c20*/  IMAD R2, R2, -0x10, -R3 ;  /* 0xfffffff002027824 */ /* 0x000fca00078e0a03 */
[----:B------:R-:W-:-:S03]  /*3c30*/  IADD3 R14, R2, UR4, -R14 ;  /* 0x00000004020e7c10 */ /* 0x000fc6000fffe80e */
[----:B------:R-:W-:Y:S05]  /*3c40*/  @P0 EXIT ;  /* 0x000000000000094d */ /* 0x000fea0003800000 */
[----:B------:R-:W-:Y:S01]  /*3c50*/  FSETP.NEU.AND P2, PT, RZ, UR16, PT ;  /* 0x00000010ff007c0b */ /* 0x000fe2000bf4d000 */
[----:B------:R-:W-:Y:S01]  /*3c60*/  ULDC.64 UR18, c[0x0][0x658] ;  /* 0x0001960000127ab9 */ /* 0x000fe20000000a00 */
[----:B------:R-:W-:Y:S01]  /*3c70*/  ISETP.GT.AND P0, PT, R14, RZ, PT ;  /* 0x000000ff0e00720c */ /* 0x000fe20003f04270 */
[----:B------:R-:W-:Y:S01]  /*3c80*/  IMAD R2, R13, UR18, RZ ;  /* 0x000000120d027c24 */ /* 0x000fe2000f8e02ff */
[----:B------:R-:W-:Y:S02]  /*3c90*/  USHF.L.U64.HI UR5, UR18, 0x3, UR19 ;  /* 0x0000000312057899 */ /* 0x000fe40008010213 */
[----:B------:R-:W-:Y:S01]  /*3ca0*/  IMAD.WIDE.U32 R4, R12, UR18, R10 ;  /* 0x000000120c047c25 */ /* 0x000fe2000f8e000a */
[----:B------:R-:W-:Y:S01]  /*3cb0*/  USHF.L.U32 UR4, UR18, 0x3, URZ ;  /* 0x0000000312047899 */ /* 0x000fe2000800063f */
[----:B------:R-:W-:Y:S02]  /*3cc0*/  ISETP.GT.AND P1, PT, R0, RZ, P0 ;  /* 0x000000ff0000720c */ /* 0x000fe40000724270 */
[----:B------:R-:W-:-:S04]  /*3cd0*/  IMAD R2, R12, UR19, R2 ;  /* 0x000000130c027c24 */ /* 0x000fc8000f8e0202 */
[----:B------:R-:W-:Y:S01]  /*3ce0*/  IMAD.IADD R3, R5, 0x1, R2 ;  /* 0x0000000105037824 */ /* 0x000fe200078e0202 */
[----:B------:R-:W-:Y:S06]  /*3cf0*/  @!P2 BRA `(.L_x_22) ;  /* 0x000000b000c0a947 */ /* 0x000fec0003800000 */
[----:B------:R-:W-:Y:S01]  /*3d00*/  ULDC.64 UR6, c[0x0][0x650] ;  /* 0x0001940000067ab9 */ /* 0x000fe20000000a00 */
[----:B------:R-:W-:Y:S01]  /*3d10*/  ULDC.64 UR20, c[0x0][0x630] ;  /* 0x00018c0000147ab9 */ /* 0x000fe20000000a00 */
[C---:B------:R-:W-:Y:S01]  /*3d20*/  LEA R2, P2, R4.reuse, UR6, 0x1 ;  /* 0x0000000604027c11 */ /* 0x040fe2000f8408ff */
[----:B------:R-:W-:Y:S01]  /*3d30*/  IMAD R6, R13, UR20, RZ ;  /* 0x000000140d067c24 */ /* 0x000fe2000f8e02ff */
[----:B------:R-:W-:Y:S01]  /*3d40*/  ULDC.64 UR22, c[0x0][0x628] ;  /* 0x00018a0000167ab9 */ /* 0x000fe20000000a00 */
[----:B------:R-:W2:Y:S01]  /*3d50*/  LDL.LU R7, [R1] ;  /* 0x0000000001077983 */ /* 0x000ea20000300800 */
[----:B------:R-:W-:Y:S01]  /*3d60*/  LEA.HI.X R3, R4, UR7, R3, 0x1, P2 ;  /* 0x0000000704037c11 */ /* 0x000fe200090f0c03 */
[C---:B------:R-:W-:Y:S02]  /*3d70*/  IMAD R6, R12.reuse, UR21, R6 ;  /* 0x000000150c067c24 */ /* 0x040fe4000f8e0206 */
[----:B------:R-:W-:-:S04]  /*3d80*/  IMAD.WIDE.U32 R4, R12, UR20, R10 ;  /* 0x000000140c047c25 */ /* 0x000fc8000f8e000a */
[----:B------:R-:W-:Y:S01]  /*3d90*/  IMAD.IADD R5, R5, 0x1, R6 ;  /* 0x0000000105057824 */ /* 0x000fe200078e0206 */
[----:B------:R-:W-:-:S04]  /*3da0*/  LEA R8, P2, R4, UR22, 0x1 ;  /* 0x0000001604087c11 */ /* 0x000fc8000f8408ff */
[----:B------:R-:W-:-:S05]  /*3db0*/  LEA.HI.X R9, R4, UR23, R5, 0x1, P2 ;  /* 0x0000001704097c11 */ /* 0x000fca00090f0c05 */
[----:B------:R-:W3:Y:S01]  /*3dc0*/  @P1 LDG.E.LTC128B.U16 R15, desc[UR14][R8.64] ;  /* 0x0000000e080f1981 */ /* 0x000ee2000c1e1520 */
[----:B------:R-:W-:Y:S01]  /*3dd0*/  ISETP.GT.AND P2, PT, R0, 0x1, P0 ;  /* 0x000000010000780c */ /* 0x000fe20000744270 */
[----:B------:R-:W-:Y:S01]  /*3de0*/  BSSY B0, `(.L_x_23) ;  /* 0x0000008000007945 */ /* 0x000fe20003800000 */
[----:B---3--:R-:W-:-:S05]  /*3df0*/  HADD2.F32 R4, -RZ, R15.H0_H0 ;  /* 0x2000000fff047230 */ /* 0x008fca0000004100 */
[----:B------:R-:W-:-:S04]  /*3e00*/  FMUL R4, R4, UR16 ;  /* 0x0000001004047c20 */ /* 0x000fc80008400000 */
[----:B--2---:R-:W-:-:S05]  /*3e10*/  FFMA R4, R7, UR13, R4 ;  /* 0x0000000d07047c23 */ /* 0x004fca0008000004 */
[----:B------:R-:W-:-:S05]  /*3e20*/  F2FP.F16.F32.PACK_AB R4, RZ, R4 ;  /* 0x00000004ff04723e */ /* 0x000fca00000000ff */
[----:B------:R1:W-:Y:S01]  /*3e30*/  @P1 STG.E.U16 desc[UR14][R2.64], R4 ;  /* 0x0000000402001986 */ /* 0x0003e2000c10150e */
[----:B------:R-:W-:Y:S05]  /*3e40*/  @!P2 BRA `(.L_x_24) ;  /* 0x000000000004a947 */ /* 0x000fea0003800000 */
[----:B------:R2:W5:Y:S02]  /*3e50*/  LDG.E.LTC128B.U16 R15, desc[UR14][R8.64+0x2] ;  /* 0x0000020e080f7981 */ /* 0x000564000c1e1520 */
.L_x_24:
[----:B------:R-:W-:Y:S05]  /*3e60*/  BSYNC B0 ;  /* 0x0000000000007941 */ /* 0x000fea0003800000 */
.L_x_23:
[----:B------:R-:W3:Y:S01]  /*3e70*/  LDL.LU R5, [R1+0x4] ;  /* 0x0000040001057983 */ /* 0x000ee20000300800 */
[----:B-1---5:R-:W-:Y:S01]  /*3e80*/  HADD2.F32 R4, -RZ, R15.H0_H0 ;  /* 0x2000000fff047230 */ /* 0x022fe20000004100 */
[----:B------:R-:W-:Y:S02]  /*3e90*/  USHF.L.U64.HI UR11, UR20, 0x3, UR21 ;  /* 0x00000003140b7899 */ /* 0x000fe40008010215 */
[----:B------:R-:W-:Y:S01]  /*3ea0*/  MOV R17, UR20 ;  /* 0x0000001400117c02 */ /* 0x000fe20008000f00 */
[----:B------:R-:W-:Y:S01]  /*3eb0*/  USHF.L.U32 UR10, UR20, 0x3, URZ ;  /* 0x00000003140a7899 */ /* 0x000fe2000800063f */
[----:B------:R-:W4:Y:S01]  /*3ec0*/  LDL.LU R18, [R1+0x8] ;  /* 0x0000080001127983 */ /* 0x000f220000300800 */
[----:B------:R-:W-:-:S04]  /*3ed0*/  FMUL R4, R4, UR16 ;  /* 0x0000001004047c20 */ /* 0x000fc80008400000 */
[----:B---3--:R-:W-:-:S05]  /*3ee0*/  FFMA R4, R5, UR13, R4 ;  /* 0x0000000d05047c23 */ /* 0x008fca0008000004 */
[----:B------:R-:W-:-:S05]  /*3ef0*/  F2FP.F16.F32.PACK_AB R4, RZ, R4 ;  /* 0x00000004ff04723e */ /* 0x000fca00000000ff */
[----:B------:R1:W-:Y:S02]  /*3f00*/  @P2 STG.E.U16 desc[UR14][R2.64+0x2], R4 ;  /* 0x0000020402002986 */ /* 0x0003e4000c10150e */
[----:B-1----:R-:W-:-:S03]  /*3f10*/  IMAD.WIDE.U32 R4, R12, R17, UR10 ;  /* 0x0000000a0c047e25 */ /* 0x002fc6000f8e0011 */
[----:B------:R-:W-:-:S04]  /*3f20*/  IADD3 R4, P1, R10, R4, RZ ;  /* 0x000000040a047210 */ /* 0x000fc80007f3e0ff */
[----:B------:R-:W-:Y:S02]  /*3f30*/  IADD3.X R5, R11, R6, R5, P1, !PT ;  /* 0x000000060b057210 */ /* 0x000fe40000ffe405 */
[----:B------:R-:W-:Y:S02]  /*3f40*/  ISETP.GT.AND P1, PT, R14, 0x8, PT ;  /* 0x000000080e00780c */ /* 0x000fe40003f24270 */
[----:B------:R-:W-:Y:S02]  /*3f50*/  LEA R6, P3, R4, UR22, 0x1 ;  /* 0x0000001604067c11 */ /* 0x000fe4000f8608ff */
[----:B------:R-:W-:Y:S02]  /*3f60*/  ISETP.GT.AND P2, PT, R0, RZ, P1 ;  /* 0x000000ff0000720c */ /* 0x000fe40000f44270 */
[----:B------:R-:W-:-:S11]  /*3f70*/  LEA.HI.X R7, R4, UR23, R5, 0x1, P3 ;  /* 0x0000001704077c11 */ /* 0x000fd600098f0c05 */
[----:B------:R-:W3:Y:S01]  /*3f80*/  @P2 LDG.E.LTC128B.U16 R15, desc[UR14][R6.64] ;  /* 0x0000000e060f2981 */ /* 0x000ee2000c1e1520 */
[----:B------:R-:W-:Y:S01]  /*3f90*/  USHF.L.U32 UR8, UR4, 0x1, URZ ;  /* 0x0000000104087899 */ /* 0x000fe2000800063f */
[----:B------:R-:W-:Y:S01]  /*3fa0*/  ISETP.GT.AND P3, PT, R0, 0x1, P1 ;  /* 0x000000010000780c */ /* 0x000fe20000f64270 */
[----:B------:R-:W-:Y:S01]  /*3fb0*/  USHF.L.U64.HI UR5, UR4, 0x1, UR5 ;  /* 0x0000000104057899 */ /* 0x000fe20008010205 */
[----:B------:R-:W-:Y:S03]  /*3fc0*/  BSSY B0, `(.L_x_25) ;  /* 0x000000b000007945 */ /* 0x000fe60003800000 */
[----:B------:R-:W-:Y:S01]  /*3fd0*/  IADD3 R4, P4, R2, UR8, RZ ;  /* 0x0000000802047c10 */ /* 0x000fe2000ff9e0ff */
[----:B---3--:R-:W-:-:S05]  /*3fe0*/  HADD2.F32 R5, -RZ, R15.H0_H0 ;  /* 0x2000000fff057230 */ /* 0x008fca0000004100 */
[----:B------:R-:W-:-:S04]  /*3ff0*/  FMUL R5, R5, UR16 ;  /* 0x0000001005057c20 */ /* 0x000fc80008400000 */
[----:B----4-:R-:W-:-:S05]  /*4000*/  FFMA R5, R18, UR13, R5 ;  /* 0x0000000d12057c23 */ /* 0x010fca0008000005 */
[----:B------:R-:W-:-:S04]  /*4010*/  F2FP.F16.F32.PACK_AB R5, RZ, R5 ;  /* 0x00000005ff05723e */ /* 0x000fc800000000ff */
[----:B------:R-:W-:Y:S02]  /*4020*/  PRMT R16, R5, 0x7610, R16 ;  /* 0x0000761005107816 */ /* 0x000fe40000000010 */
[----:B------:R-:W-:-:S05]  /*4030*/  IADD3.X R5, R3, UR5, RZ, P4, !PT ;  /* 0x0000000503057c10 */ /* 0x000fca000a7fe4ff */
[----:B------:R1:W-:Y:S01]  /*4040*/  @P2 STG.E.U16 desc[UR14][R4.64], R16 ;  /* 0x0000001004002986 */ /* 0x0003e2000c10150e */
[----:B------:R-:W-:Y:S05]  /*4050*/  @!P3 BRA `(.L_x_26) ;  /* 0x000000000004b947 */ /* 0x000fea0003800000 */
[----:B------:R3:W5:Y:S02]  /*4060*/  LDG.E.LTC128B.U16 R15, desc[UR14][R6.64+0x2] ;  /* 0x0000020e060f7981 */ /* 0x000764000c1e1520 */
.L_x_26:
[----:B------:R-:W-:Y:S05]  /*4070*/  BSYNC B0 ;  /* 0x0000000000007941 */ /* 0x000fea0003800000 */
.L_x_25:
[----:B------:R-:W4:Y:S01]  /*4080*/  LDL.LU R18, [R1+0xc] ;  /* 0x00000c0001127983 */ /* 0x000f220000300800 */
[----:B-1---5:R-:W-:Y:S01]  /*4090*/  HADD2.F32 R16, -RZ, R15.H0_H0 ;  /* 0x2000000fff107230 */ /* 0x022fe20000004100 */
[----:B------:R-:W-:Y:S01]  /*40a0*/  ISETP.GT.AND P2, PT, R0, 0x8, P0 ;  /* 0x000000080000780c */ /* 0x000fe20000744270 */
[----:B------:R-:W-:Y:S03]  /*40b0*/  BSSY B0, `(.L_x_27) ;  /* 0x0000007000007945 */ /* 0x000fe60003800000 */
[----:B------:R-:W-:-:S04]  /*40c0*/  FMUL R16, R16, UR16 ;  /* 0x0000001010107c20 */ /* 0x000fc80008400000 */
[----:B----4-:R-:W-:-:S05]  /*40d0*/  FFMA R16, R18, UR13, R16 ;  /* 0x0000000d12107c23 */ /* 0x010fca0008000010 */
[----:B------:R-:W-:-:S05]  /*40e0*/  F2FP.F16.F32.PACK_AB R16, RZ, R16 ;  /* 0x00000010ff10723e */ /* 0x000fca00000000ff */
[----:B------:R1:W-:Y:S01]  /*40f0*/  @P3 STG.E.U16 desc[UR14][R4.64+0x2], R16 ;  /* 0x0000021004003986 */ /* 0x0003e2000c10150e */
[----:B------:R-:W-:Y:S05]  /*4100*/  @!P2 BRA `(.L_x_28) ;  /* 0x000000000004a947 */ /* 0x000fea0003800000 */
[----:B------:R4:W5:Y:S02]  /*4110*/  LDG.E.LTC128B.U16 R15, desc[UR14][R8.64+0x10] ;  /* 0x0000100e080f7981 */ /* 0x000964000c1e1520 */
.L_x_28:
[----:B------:R-:W-:Y:S05]  /*4120*/  BSYNC B0 ;  /* 0x0000000000007941 */ /* 0x000fea0003800000 */
.L_x_27:
[----:B------:R-:W2:Y:S01]  /*4130*/  LDL.LU R18, [R1+0x10] ;  /* 0x0000100001127983 */ /* 0x000ea20000300800 */
[----:B-1---5:R-:W-:Y:S01]  /*4140*/  HADD2.F32 R16, -RZ, R15.H0_H0 ;  /* 0x2000000fff107230 */ /* 0x022fe20000004100 */
[----:B------:R-:W-:Y:S04]  /*4150*/  BSSY B0, `(.L_x_29) ;  /* 0x0000008000007945 */ /* 0x000fe80003800000 */
[----:B------:R-:W-:-:S04]  /*4160*/  FMUL R16, R16, UR16 ;  /* 0x0000001010107c20 */ /* 0x000fc80008400000 */
[----:B--2---:R-:W-:-:S05]  /*4170*/  FFMA R16, R18, UR13, R16 ;  /* 0x0000000d12107c23 */ /* 0x004fca0008000010 */
[----:B------:R-:W-:-:S05]  /*4180*/  F2FP.F16.F32.PACK_AB R16, RZ, R16 ;  /* 0x00000010ff10723e */ /* 0x000fca00000000ff */
[----:B------:R1:W-:Y:S01]  /*4190*/  @P2 STG.E.U16 desc[UR14][R2.64+0x10], R16 ;  /* 0x0000101002002986 */ /* 0x0003e2000c10150e */
[----:B------:R-:W-:-:S13]  /*41a0*/  ISETP.GT.AND P2, PT, R0, 0x9, P0 ;  /* 0x000000090000780c */ /* 0x000fda0000744270 */
[----:B-1----:R-:W-:Y:S05]  /*41b0*/  @!P2 BRA `(.L_x_30) ;  /* 0x000000000004a947 */ /* 0x002fea0003800000 */
[----:B------:R1:W5:Y:S02]  /*41c0*/  LDG.E.LTC128B.U16 R15, desc[UR14][R8.64+0x12] ;  /* 0x0000120e080f7981 */ /* 0x000364000c1e1520 */
.L_x_30:
[----:B------:R-:W-:Y:S05]  /*41d0*/  BSYNC B0 ;  /* 0x0000000000007941 */ /* 0x000fea0003800000 */
.L_x_29:
[----:B------:R-:W2:Y:S01]  /*41e0*/  LDL.LU R18, [R1+0x14] ;  /* 0x0000140001127983 */ /* 0x000ea20000300800 */
[----:B-----5:R-:W-:Y:S01]  /*41f0*/  HADD2.F32 R16, -RZ, R15.H0_H0 ;  /* 0x2000000fff107230 */ /* 0x020fe20000004100 */
[----:B------:R-:W-:Y:S01]  /*4200*/  ISETP.GT.AND P3, PT, R0, 0x8, P1 ;  /* 0x000000080000780c */ /* 0x000fe20000f64270 */
[----:B------:R-:W-:Y:S03]  /*4210*/  BSSY B0, `(.L_x_31) ;  /* 0x0000007000007945 */ /* 0x000fe60003800000 */
[----:B------:R-:W-:-:S04]  /*4220*/  FMUL R16, R16, UR16 ;  /* 0x0000001010107c20 */ /* 0x000fc80008400000 */
[----:B--2---:R-:W-:-:S05]  /*4230*/  FFMA R16, R18, UR13, R16 ;  /* 0x0000000d12107c23 */ /* 0x004fca0008000010 */
[----:B------:R-:W-:-:S05]  /*4240*/  F2FP.F16.F32.PACK_AB R16, RZ, R16 ;  /* 0x00000010ff10723e */ /* 0x000fca00000000ff */
[----:B------:R2:W-:Y:S01]  /*4250*/  @P2 STG.E.U16 desc[UR14][R2.64+0x12], R16 ;  /* 0x0000121002002986 */ /* 0x0005e2000c10150e */
[----:B------:R-:W-:Y:S05]  /*4260*/  @!P3 BRA `(.L_x_32) ;  /* 0x000000000004b947 */ /* 0x000fea0003800000 */
[----:B------:R0:W5:Y:S02]  /*4270*/  LDG.E.LTC128B.U16 R15, desc[UR14][R6.64+0x10] ;  /* 0x0000100e060f7981 */ /* 0x000164000c1e1520 */
.L_x_32:
[----:B------:R-:W-:Y:S05]  /*4280*/  BSYNC B0 ;  /* 0x0000000000007941 */ /* 0x000fea0003800000 */
.L_x_31:
[----:B------:R-:W3:Y:S01]  /*4290*/  LDL.LU R18, [R1+0x18] ;  /* 0x0000180001127983 */ /* 0x000ee20000300800 */
[----:B--2--5:R-:W-:Y:S01]  /*42a0*/  HADD2.F32 R16, -RZ, R15.H0_H0 ;  /* 0x2000000fff107230 */ /* 0x024fe20000004100 */
[----:B------:R-:W-:Y:S01]  /*42b0*/  ISETP.GT.AND P2, PT, R0, 0x9, P1 ;  /* 0x000000090000780c */ /* 0x000fe20000f44270 */
[----:B------:R-:W-:Y:S03]  /*42c0*/  BSSY B0, `(.L_x_33) ;  /* 0x0000007000007945 */ /* 0x000fe60003800000 */
[----:B------:R-:W-:-:S04]  /*42d0*/  FMUL R16, R16, UR16 ;  /* 0x0000001010107c20 */ /* 0x000fc80008400000 */
[----:B---3--:R-:W-:-:S05]  /*42e0*/  FFMA R16, R18, UR13, R16 ;  /* 0x0000000d12107c23 */ /* 0x008fca0008000010 */
[----:B------:R-:W-:-:S05]  /*42f0*/  F2FP.F16.F32.PACK_AB R16, RZ, R16 ;  /* 0x00000010ff10723e */ /* 0x000fca00000000ff */
[----:B------:R2:W-:Y:S01]  /*4300*/  @P3 STG.E.U16 desc[UR14][R4.64+0x10], R16 ;  /* 0x0000101004003986 */ /* 0x0005e2000c10150e */
[----:B------:R-:W-:Y:S05]  /*4310*/  @!P2 BRA `(.L_x_34) ;  /* 0x000000000004a947 */ /* 0x000fea0003800000 */
[----:B------:R3:W5:Y:S02]  /*4320*/  LDG.E.LTC128B.U16 R15, desc[UR14][R6.64+0x12] ;  /* 0x0000120e060f7981 */ /* 0x000764000c1e1520 */
.L_x_34:
[----:B------:R-:W-:Y:S05]  /*4330*/  BSYNC B0 ;  /* 0x0000000000007941 */ /* 0x000fea0003800000 */
.L_x_33:
[----:B------:R-:W4:Y:S01]  /*4340*/  LDL.LU R18, [R1+0x1c] ;  /* 0x00001c0001127983 */ /* 0x000f220000300800 */
[----:B--2--5:R-:W-:Y:S01]  /*4350*/  HADD2.F32 R16, -RZ, R15.H0_H0 ;  /* 0x2000000fff107230 */ /* 0x024fe20000004100 */
        /* <DEDUP_REMOVED lines=8> */
.L_x_36:
[----:B------:R-:W-:Y:S05]  /*43e0*/  BSYNC B0 ;  /* 0x0000000000007941 */ /* 0x000fea0003800000 */
.L_x_35:
        /* <DEDUP_REMOVED lines=10> */
.L_x_38:
[----:B------:R-:W-:Y:S05]  /*4490*/  BSYNC B0 ;  /* 0x0000000000007941 */ /* 0x000fea0003800000 */
.L_x_37:
        /* <DEDUP_REMOVED lines=10> */
.L_x_40:
[----:B------:R-:W-:Y:S05]  /*4540*/  BSYNC B0 ;  /* 0x0000000000007941 */ /* 0x000fea0003800000 */
.L_x_39:
        /* <DEDUP_REMOVED lines=10> */
.L_x_42:
[----:B------:R-:W-:Y:S05]  /*45f0*/  BSYNC B0 ;  /* 0x0000000000007941 */ /* 0x000fea0003800000 */
.L_x_41:
        /* <DEDUP_REMOVED lines=10> */
.L_x_44:
[----:B------:R-:W-:Y:S05]  /*46a0*/  BSYNC B0 ;  /* 0x0000000000007941 */ /* 0x000fea0003800000 */
.L_x_43:
        /* <DEDUP_REMOVED lines=10> */
.L_x_46:
[----:B------:R-:W-:Y:S05]  /*4750*/  BSYNC B0 ;  /* 0x0000000000007941 */ /* 0x000fea0003800000 */
.L_x_45:
        /* <DEDUP_REMOVED lines=10> */
.L_x_48:
[----:B------:R-:W-:Y:S05]  /*4800*/  BSYNC B0 ;  /* 0x0000000000007941 */ /* 0x000fea0003800000 */
.L_x_47:
        /* <DEDUP_REMOVED lines=10> */
.L_x_50:
[----:B------:R-:W-:Y:S05]  /*48b0*/  BSYNC B0 ;  /* 0x0000000000007941 */ /* 0x000fea0003800000 */
.L_x_49:
        /* <DEDUP_REMOVED lines=10> */
.L_x_52:
[----:B------:R-:W-:Y:S05]  /*4960*/  BSYNC B0 ;  /* 0x0000000000007941 */ /* 0x000fea0003800000 */
.L_x_51:
        /* <DEDUP_REMOVED lines=10> */
.L_x_54:
[----:B------:R-:W-:Y:S05]  /*4a10*/  BSYNC B0 ;  /* 0x0000000000007941 */ /* 0x000fea0003800000 */
.L_x_53:
        /* <DEDUP_REMOVED lines=10> */
.L_x_56:
[----:B------:R-:W-:Y:S05]  /*4ac0*/  BSYNC B0 ;  /* 0x0000000000007941 */ /* 0x000fea0003800000 */
.L_x_55:
        /* <DEDUP_REMOVED lines=10> */
.L_x_58:
[----:B------:R-:W-:Y:S05]  /*4b70*/  BSYNC B0 ;  /* 0x0000000000007941 */ /* 0x000fea0003800000 */
.L_x_57:
        /* <DEDUP_REMOVED lines=10> */
.L_x_60:
[----:B------:R-:W-:Y:S05]  /*4c20*/  BSYNC B0 ;  /* 0x0000000000007941 */ /* 0x000fea0003800000 */
.L_x_59:
        /* <DEDUP_REMOVED lines=10> */
.L_x_62:
[----:B------:R-:W-:Y:S05]  /*4cd0*/  BSYNC B0 ;  /* 0x0000000000007941 */ /* 0x000fea0003800000 */
.L_x_61:
        /* <DEDUP_REMOVED lines=10> */
.L_x_64:
[----:B------:R-:W-:Y:S05]  /*4d80*/  BSYNC B0 ;  /* 0x0000000000007941 */ /* 0x000fea0003800000 */
.L_x_63:
        /* <DEDUP_REMOVED lines=10> */
.L_x_66:
[----:B------:R-:W-:Y:S05]  /*4e30*/  BSYNC B0 ;  /* 0x0000000000007941 */ /* 0x000fea0003800000 */
.L_x_65:
        /* <DEDUP_REMOVED lines=10> */
.L_x_68:
[----:B------:R-:W-:Y:S05]  /*4ee0*/  BSYNC B0 ;  /* 0x0000000000007941 */ /* 0x000fea0003800000 */
.L_x_67:
        /* <DEDUP_REMOVED lines=10> */
.L_x_70:
[----:B------:R-:W-:Y:S05]  /*4f90*/  BSYNC B0 ;  /* 0x0000000000007941 */ /* 0x000fea0003800000 */
.L_x_69:
        /* <DEDUP_REMOVED lines=10> */
.L_x_72:
[----:B------:R-:W-:Y:S05]  /*5040*/  BSYNC B0 ;  /* 0x0000000000007941 */ /* 0x000fea0003800000 */
.L_x_71:
        /* <DEDUP_REMOVED lines=10> */
.L_x_74:
[----:B------:R-:W-:Y:S05]  /*50f0*/  BSYNC B0 ;  /* 0x0000000000007941 */ /* 0x000fea0003800000 */
.L_x_73:
        /* <DEDUP_REMOVED lines=10> */
.L_x_76:
[----:B------:R-:W-:Y:S05]  /*51a0*/  BSYNC B0 ;  /* 0x0000000000007941 */ /* 0x000fea0003800000 */
.L_x_75:
        /* <DEDUP_REMOVED lines=10> */
.L_x_78:
[----:B------:R-:W-:Y:S05]  /*5250*/  BSYNC B0 ;  /* 0x0000000000007941 */ /* 0x000fea0003800000 */
.L_x_77:
        /* <DEDUP_REMOVED lines=10> */
.L_x_80:
[----:B------:R-:W-:Y:S05]  /*5300*/  BSYNC B0 ;  /* 0x0000000000007941 */ /* 0x000fea0003800000 */
.L_x_79:
        /* <DEDUP_REMOVED lines=10> */
.L_x_82:
[----:B------:R-:W-:Y:S05]  /*53b0*/  BSYNC B0 ;  /* 0x0000000000007941 */ /* 0x000fea0003800000 */
.L_x_81:
        /* <DEDUP_REMOVED lines=10> */
.L_x_84:
[----:B------:R-:W-:Y:S05]  /*5460*/  BSYNC B0 ;  /* 0x0000000000007941 */ /* 0x000fea0003800000 */
.L_x_83:
        /* <DEDUP_REMOVED lines=10> */
.L_x_86:
[----:B------:R-:W-:Y:S05]  /*5510*/  BSYNC B0 ;  /* 0x0000000000007941 */ /* 0x000fea0003800000 */
.L_x_85:
        /* <DEDUP_REMOVED lines=10> */
.L_x_88:
[----:B------:R-:W-:Y:S05]  /*55c0*/  BSYNC B0 ;  /* 0x0000000000007941 */ /* 0x000fea0003800000 */
.L_x_87:
        /* <DEDUP_REMOVED lines=10> */
.L_x_90:
[----:B------:R-:W-:Y:S05]  /*5670*/  BSYNC B0 ;  /* 0x0000000000007941 */ /* 0x000fea0003800000 */
.L_x_89:
        /* <DEDUP_REMOVED lines=10> */
.L_x_92:
[----:B------:R-:W-:Y:S05]  /*5720*/  BSYNC B0 ;  /* 0x0000000000007941 */ /* 0x000fea0003800000 */
.L_x_91:
        /* <DEDUP_REMOVED lines=10> */
.L_x_94:
[----:B------:R-:W-:Y:S05]  /*57d0*/  BSYNC B0 ;  /* 0x0000000000007941 */ /* 0x000fea0003800000 */
.L_x_93:
        /* <DEDUP_REMOVED lines=10> */
.L_x_96:
[----:B------:R-:W-:Y:S05]  /*5880*/  BSYNC B0 ;  /* 0x0000000000007941 */ /* 0x000fea0003800000 */
.L_x_95:
        /* <DEDUP_REMOVED lines=10> */
.L_x_98:
[----:B------:R-:W-:Y:S05]  /*5930*/  BSYNC B0 ;  /* 0x0000000000007941 */ /* 0x000fea0003800000 */
.L_x_97:
        /* <DEDUP_REMOVED lines=10> */
.L_x_100:
[----:B------:R-:W-:Y:S05]  /*59e0*/  BSYNC B0 ;  /* 0x0000000000007941 */ /* 0x000fea0003800000 */
.L_x_99:
        /* <DEDUP_REMOVED lines=10> */
.L_x_102:
[----:B------:R-:W-:Y:S05]  /*5a90*/  BSYNC B0 ;  /* 0x0000000000007941 */ /* 0x000fea0003800000 */
.L_x_101:
        /* <DEDUP_REMOVED lines=10> */
.L_x_104:
[----:B------:R-:W-:Y:S05]  /*5b40*/  BSYNC B0 ;  /* 0x0000000000007941 */ /* 0x000fea0003800000 */
.L_x_103:
        /* <DEDUP_REMOVED lines=10> */
.L_x_106:
[----:B------:R-:W-:Y:S05]  /*5bf0*/  BSYNC B0 ;  /* 0x0000000000007941 */ /* 0x000fea0003800000 */
.L_x_105:
        /* <DEDUP_REMOVED lines=10> */
.L_x_108:
[----:B------:R-:W-:Y:S05]  /*5ca0*/  BSYNC B0 ;  /* 0x0000000000007941 */ /* 0x000fea0003800000 */
.L_x_107:
        /* <DEDUP_REMOVED lines=10> */
.L_x_110:
[----:B------:R-:W-:Y:S05]  /*5d50*/  BSYNC B0 ;  /* 0x0000000000007941 */ /* 0x000fea0003800000 */
.L_x_109:
        /* <DEDUP_REMOVED lines=10> */
.L_x_112:
[----:B------:R-:W-:Y:S05]  /*5e00*/  BSYNC B0 ;  /* 0x0000000000007941 */ /* 0x000fea0003800000 */
.L_x_111:
        /* <DEDUP_REMOVED lines=10> */
.L_x_114:
[----:B------:R-:W-:Y:S05]  /*5eb0*/  BSYNC B0 ;  /* 0x0000000000007941 */ /* 0x000fea0003800000 */
.L_x_113:
        /* <DEDUP_REMOVED lines=10> */
.L_x_116:
[----:B------:R-:W-:Y:S05]  /*5f60*/  BSYNC B0 ;  /* 0x0000000000007941 */ /* 0x000fea0003800000 */
.L_x_115:
        /* <DEDUP_REMOVED lines=10> */
.L_x_118:
[----:B------:R-:W-:Y:S05]  /*6010*/  BSYNC B0 ;  /* 0x0000000000007941 */ /* 0x000fea0003800000 */
.L_x_117:
        /* <DEDUP_REMOVED lines=10> */
.L_x_120:
[----:B------:R-:W-:Y:S05]  /*60c0*/  BSYNC B0 ;  /* 0x0000000000007941 */ /* 0x000fea0003800000 */
.L_x_119:
        /* <DEDUP_REMOVED lines=10> */
.L_x_122:
[----:B------:R-:W-:Y:S05]  /*6170*/  BSYNC B0 ;  /* 0x0000000000007941 */ /* 0x000fea0003800000 */
.L_x_121:
        /* <DEDUP_REMOVED lines=10> */
.L_x_124:
[----:B------:R-:W-:Y:S05]  /*6220*/  BSYNC B0 ;  /* 0x0000000000007941 */ /* 0x000fea0003800000 */
.L_x_123:
        /* <DEDUP_REMOVED lines=10> */
.L_x_126:
[----:B------:R-:W-:Y:S05]  /*62d0*/  BSYNC B0 ;  /* 0x0000000000007941 */ /* 0x000fea0003800000 */
.L_x_125:
        /* <DEDUP_REMOVED lines=10> */
.L_x_128:
[----:B------:R-:W-:Y:S05]  /*6380*/  BSYNC B0 ;  /* 0x0000000000007941 */ /* 0x000fea0003800000 */
.L_x_127:
        /* <DEDUP_REMOVED lines=10> */
.L_x_130:
[----:B------:R-:W-:Y:S05]  /*6430*/  BSYNC B0 ;  /* 0x0000000000007941 */ /* 0x000fea0003800000 */
.L_x_129:
        /* <DEDUP_REMOVED lines=10> */
.L_x_132:
[----:B------:R-:W-:Y:S05]  /*64e0*/  BSYNC B0 ;  /* 0x0000000000007941 */ /* 0x000fea0003800000 */
.L_x_131:
        /* <DEDUP_REMOVED lines=10> */
.L_x_134:
[----:B------:R-:W-:Y:S05]  /*6590*/  BSYNC B0 ;  /* 0x0000000000007941 */ /* 0x000fea0003800000 */
.L_x_133:
        /* <DEDUP_REMOVED lines=10> */
.L_x_136:
[----:B------:R-:W-:Y:S05]  /*6640*/  BSYNC B0 ;  /* 0x0000000000007941 */ /* 0x000fea0003800000 */
.L_x_135:
        /* <DEDUP_REMOVED lines=10> */
.L_x_138:
[----:B------:R-:W-:Y:S05]  /*66f0*/  BSYNC B0 ;  /* 0x0000000000007941 */ /* 0x000fea0003800000 */
.L_x_137:
        /* <DEDUP_REMOVED lines=10> */
.L_x_140:
[----:B------:R-:W-:Y:S05]  /*67a0*/  BSYNC B0 ;  /* 0x0000000000007941 */ /* 0x000fea0003800000 */
.L_x_139:
        /* <DEDUP_REMOVED lines=10> */
.L_x_142:
[----:B------:R-:W-:Y:S05]  /*6850*/  BSYNC B0 ;  /* 0x0000000000007941 */ /* 0x000fea0003800000 */
.L_x_141:
[----:B-1-34-:R-:W3:Y:S01]  /*6860*/  LDL.LU R9, [R1+0xf4] ;  /* 0x0000f40001097983 */ /* 0x01aee20000300800 */
[----:B-----5:R-:W-:Y:S01]  /*6870*/  HADD2.F32 R8, -RZ, R15.H0_H0 ;  /* 0x2000000fff087230 */ /* 0x020fe20000004100 */
        /* <DEDUP_REMOVED lines=8> */
.L_x_144:
[----:B------:R-:W-:Y:S05]  /*6900*/  BSYNC B0 ;  /* 0x0000000000007941 */ /* 0x000fea0003800000 */
.L_x_143:
[----:B------:R-:W4:Y:S01]  /*6910*/  LDL.LU R9, [R1+0xf8] ;  /* 0x0000f80001097983 */ /* 0x000f220000300800 */
[----:B-1---5:R-:W-:Y:S01]  /*6920*/  HADD2.F32 R8, -RZ, R15.H0_H0 ;  /* 0x2000000fff087230 */ /* 0x022fe20000004100 */
[----:B------:R-:W-:Y:S01]  /*6930*/  ISETP.GT.AND P1, PT, R0, 0x79, P1 ;  /* 0x000000790000780c */ /* 0x000fe20000f24270 */
[----:B------:R-:W-:Y:S01]  /*6940*/  BSSY B0, `(.L_x_145) ;  /* 0x0000008000007945 */ /* 0x000fe20003800000 */
[----:B------:R-:W-:Y:S02]  /*6950*/  IADD3 R18, P0, R12, 0x40, RZ ;  /* 0x000000400c127810 */ /* 0x000fe40007f1e0ff */
[----:B------:R-:W-:-:S04]  /*6960*/  FMUL R8, R8, UR16 ;  /* 0x0000001008087c20 */ /* 0x000fc80008400000 */
[----:B----4-:R-:W-:-:S05]  /*6970*/  FFMA R8, R9, UR13, R8 ;  /* 0x0000000d09087c23 */ /* 0x010fca0008000008 */
[----:B------:R-:W-:-:S05]  /*6980*/  F2FP.F16.F32.PACK_AB R8, RZ, R8 ;  /* 0x00000008ff08723e */ /* 0x000fca00000000ff */
[----:B------:R1:W-:Y:S01]  /*6990*/  @P2 STG.E.U16 desc[UR14][R4.64+0xf0], R8 ;  /* 0x0000f00804002986 */ /* 0x0003e2000c10150e */
[----:B------:R-:W-:Y:S05]  /*69a0*/  @!P1 BRA `(.L_x_146) ;  /* 0x0000000000049947 */ /* 0x000fea0003800000 */
[----:B------:R4:W5:Y:S02]  /*69b0*/  LDG.E.LTC128B.U16 R15, desc[UR14][R6.64+0xf2] ;  /* 0x0000f20e060f7981 */ /* 0x000964000c1e1520 */
.L_x_146:
[----:B------:R-:W-:Y:S05]  /*69c0*/  BSYNC B0 ;  /* 0x0000000000007941 */ /* 0x000fea0003800000 */
.L_x_145:
[----:B-1----:R-:W2:Y:S01]  /*69d0*/  LDL.LU R8, [R1+0xfc] ;  /* 0x0000fc0001087983 */ /* 0x002ea20000300800 */
[----:B0--345:R-:W-:Y:S02]  /*69e0*/  HADD2.F32 R6, -RZ, R15.H0_H0 ;  /* 0x2000000fff067230 */ /* 0x039fe40000004100 */
[----:B------:R-:W-:Y:S01]  /*69f0*/  IMAD.X R7, RZ, RZ, R13, P0 ;  /* 0x000000ffff077224 */ /* 0x000fe200000e060d */
[----:B------:R-:W-:Y:S02]  /*6a00*/  ISETP.GT.AND P0, PT, R14, 0x40, PT ;  /* 0x000000400e00780c */ /* 0x000fe40003f04270 */
[----:B------:R-:W-:Y:S01]  /*6a10*/  FMUL R6, R6, UR16 ;  /* 0x0000001006067c20 */ /* 0x000fe20008400000 */
[----:B------:R-:W-:Y:S01]  /*6a20*/  IMAD R7, R7, UR20, RZ ;  /* 0x0000001407077c24 */ /* 0x000fe2000f8e02ff */
[----:B------:R-:W-:-:S03]  /*6a30*/  ISETP.GT.AND P3, PT, R0, RZ, P0 ;  /* 0x000000ff0000720c */ /* 0x000fc60000764270 */
[----:B------:R-:W-:Y:S02]  /*6a40*/  IMAD R19, R18, UR21, R7 ;  /* 0x0000001512137c24 */ /* 0x000fe4000f8e0207 */
[----:B--2---:R-:W-:Y:S01]  /*6a50*/  FFMA R6, R8, UR13, R6 ;  /* 0x0000000d08067c23 */ /* 0x004fe20008000006 */
[----:B------:R-:W-:-:S04]  /*6a60*/  IMAD.WIDE.U32 R8, R18, UR20, R10 ;  /* 0x0000001412087c25 */ /* 0x000fc8000f8e000a */
[----:B------:R-:W-:Y:S01]  /*6a70*/  F2FP.F16.F32.PACK_AB R16, RZ, R6 ;  /* 0x00000006ff10723e */ /* 0x000fe200000000ff */
[----:B------:R-:W-:Y:S01]  /*6a80*/  IMAD.IADD R7, R9, 0x1, R19 ;  /* 0x0000000109077824 */ /* 0x000fe200078e0213 */
[----:B------:R-:W-:-:S03]  /*6a90*/  LEA R6, P2, R8, UR22, 0x1 ;  /* 0x0000001608067c11 */ /* 0x000fc6000f8408ff */
[----:B------:R0:W-:Y:S01]  /*6aa0*/  @P1 STG.E.U16 desc[UR14][R4.64+0xf2], R16 ;  /* 0x0000f21004001986 */ /* 0x0001e2000c10150e */
[----:B------:R-:W-:-:S05]  /*6ab0*/  LEA.HI.X R7, R8, UR23, R7, 0x1, P2 ;  /* 0x0000001708077c11 */ /* 0x000fca00090f0c07 */
[----:B------:R-:W2:Y:S01]  /*6ac0*/  @P3 LDG.E.LTC128B.U16 R15, desc[UR14][R6.64] ;  /* 0x0000000e060f3981 */ /* 0x000ea2000c1e1520 */
[----:B------:R-:W-:Y:S01]  /*6ad0*/  USHF.L.U32 UR6, UR18, 0x6, URZ ;  /* 0x0000000612067899 */ /* 0x000fe2000800063f */
[----:B------:R-:W-:Y:S01]  /*6ae0*/  ISETP.GT.AND P2, PT, R0, 0x1, P0 ;  /* 0x000000010000780c */ /* 0x000fe20000744270 */
[----:B------:R-:W-:Y:S01]  /*6af0*/  USHF.L.U64.HI UR4, UR18, 0x6, UR19 ;  /* 0x0000000612047899 */ /* 0x000fe20008010213 */
[----:B------:R-:W-:Y:S01]  /*6b00*/  BSSY B0, `(.L_x_147) ;  /* 0x000000c000007945 */ /* 0x000fe20003800000 */
[----:B------:R-:W-:Y:S02]  /*6b10*/  USHF.L.U32 UR7, UR6, 0x1, URZ ;  /* 0x0000000106077899 */ /* 0x000fe4000800063f */
[----:B------:R-:W-:Y:S01]  /*6b20*/  USHF.L.U64.HI UR4, UR6, 0x1, UR4 ;  /* 0x0000000106047899 */ /* 0x000fe20008010204 */
[----:B--2---:R-:W-:-:S05]  /*6b30*/  HADD2.F32 R8, -RZ, R15.H0_H0 ;  /* 0x2000000fff087230 */ /* 0x004fca0000004100 */
[----:B------:R-:W-:Y:S01]  /*6b40*/  FMUL R9, R8, UR16 ;  /* 0x0000001008097c20 */ /* 0x000fe20008400000 */
[----:B------:R-:W-:-:S03]  /*6b50*/  IADD3 R8, P1, R2, UR7, RZ ;  /* 0x0000000702087c10 */ /* 0x000fc6000ff3e0ff */
[----:B------:R-:W-:-:S05]  /*6b60*/  FFMA R9, R152, UR13, R9 ;  /* 0x0000000d98097c23 */ /* 0x000fca0008000009 */
[----:B0-----:R-:W-:Y:S02]  /*6b70*/  F2FP.F16.F32.PACK_AB R5, RZ, R9 ;  /* 0x00000009ff05723e */ /* 0x001fe400000000ff */
[----:B------:R-:W-:-:S05]  /*6b80*/  IADD3.X R9, R3, UR4, RZ, P1, !PT ;  /* 0x0000000403097c10 */ /* 0x000fca0008ffe4ff */
[----:B------:R0:W-:Y:S01]  /*6b90*/  @P3 STG.E.U16 desc[UR14][R8.64], R5 ;  /* 0x0000000508003986 */ /* 0x0001e2000c10150e */
[----:B------:R-:W-:Y:S05]  /*6ba0*/  @!P2 BRA `(.L_x_148) ;  /* 0x000000000004a947 */ /* 0x000fea0003800000 */
[----:B------:R1:W5:Y:S02]  /*6bb0*/  LDG.E.LTC128B.U16 R15, desc[UR14][R6.64+0x2] ;  /* 0x0000020e060f7981 */ /* 0x000364000c1e1520 */
.L_x_148:
[----:B------:R-:W-:Y:S05]  /*6bc0*/  BSYNC B0 ;  /* 0x0000000000007941 */ /* 0x000fea0003800000 */
.L_x_147:
[----:B-----5:R-:W-:Y:S01]  /*6bd0*/  HADD2.F32 R16, -RZ, R15.H0_H0 ;  /* 0x2000000fff107230 */ /* 0x020fe20000004100 */
[----:B------:R-:W-:Y:S01]  /*6be0*/  ISETP.GT.AND P1, PT, R14, 0x48, PT ;  /* 0x000000480e00780c */ /* 0x000fe20003f24270 */
[----:B0-----:R-:W-:Y:S01]  /*6bf0*/  IMAD.WIDE.U32 R4, R18, R17, UR10 ;  /* 0x0000000a12047e25 */ /* 0x001fe2000f8e0011 */
[----:B------:R-:W-:Y:S03]  /*6c00*/  BSSY B0, `(.L_x_149) ;  /* 0x000000c000007945 */ /* 0x000fe60003800000 */
[----:B------:R-:W-:Y:S01]  /*6c10*/  FMUL R16, R16, UR16 ;  /* 0x0000001010107c20 */ /* 0x000fe20008400000 */
[----:B------:R-:W-:-:S03]  /*6c20*/  IADD3 R18, P3, R10, R4, RZ ;  /* 0x000000040a127210 */ /* 0x000fc60007f7e0ff */
[----:B------:R-:W-:Y:S01]  /*6c30*/  FFMA R16, R153, UR13, R16 ;  /* 0x0000000d99107c23 */ /* 0x000fe20008000010 */
[----:B------:R-:W-:Y:S02]  /*6c40*/  IADD3.X R5, R11, R19, R5, P3, !PT ;  /* 0x000000130b057210 */ /* 0x000fe40001ffe405 */
[----:B------:R-:W-:Y:S02]  /*6c50*/  ISETP.GT.AND P3, PT, R0, RZ, P1 ;  /* 0x000000ff0000720c */ /* 0x000fe40000f64270 */
[----:B------:R-:W-:Y:S02]  /*6c60*/  F2FP.F16.F32.PACK_AB R16, RZ, R16 ;  /* 0x00000010ff10723e */ /* 0x000fe400000000ff */
[----:B------:R-:W-:-:S03]  /*6c70*/  LEA R4, P4, R18, UR22, 0x1 ;  /* 0x0000001612047c11 */ /* 0x000fc6000f8808ff */
[----:B------:R0:W-:Y:S01]  /*6c80*/  @P2 STG.E.U16 desc[UR14][R8.64+0x2], R16 ;  /* 0x0000021008002986 */ /* 0x0001e2000c10150e */
[----:B------:R-:W-:-:S05]  /*6c90*/  LEA.HI.X R5, R18, UR23, R5, 0x1, P4 ;  /* 0x0000001712057c11 */ /* 0x000fca000a0f0c05 */
[----:B------:R-:W-:Y:S05]  /*6ca0*/  @!P3 BRA `(.L_x_150) ;  /* 0x000000000004b947 */ /* 0x000fea0003800000 */
[----:B------:R2:W5:Y:S02]  /*6cb0*/  LDG.E.LTC128B.U16 R15, desc[UR14][R4.64] ;  /* 0x0000000e040f7981 */ /* 0x000564000c1e1520 */
.L_x_150:
[----:B------:R-:W-:Y:S05]  /*6cc0*/  BSYNC B0 ;  /* 0x0000000000007941 */ /* 0x000fea0003800000 */
.L_x_149:
[----:B0----5:R-:W-:Y:S01]  /*6cd0*/  HADD2.F32 R16, -RZ, R15.H0_H0 ;  /* 0x2000000fff107230 */ /* 0x021fe20000004100 */
[----:B------:R-:W-:Y:S01]  /*6ce0*/  IADD3 R18, P4, R8, UR8, RZ ;  /* 0x0000000808127c10 */ /* 0x000fe2000ff9e0ff */
[----:B------:R-:W-:Y:S01]  /*6cf0*/  BSSY B0, `(.L_x_151) ;  /* 0x0000009000007945 */ /* 0x000fe20003800000 */
[----:B------:R-:W-:Y:S02]  /*6d00*/  ISETP.GT.AND P2, PT, R0, 0x1, P1 ;  /* 0x000000010000780c */ /* 0x000fe40000f44270 */
[----:B------:R-:W-:-:S04]  /*6d10*/  FMUL R19, R16, UR16 ;  /* 0x0000001010137c20 */ /* 0x000fc80008400000 */
[----:B------:R-:W-:-:S05]  /*6d20*/  FFMA R19, R154, UR13, R19 ;  /* 0x0000000d9a137c23 */ /* 0x000fca0008000013 */
[----:B------:R-:W-:Y:S02]  /*6d30*/  F2FP.F16.F32.PACK_AB R16, RZ, R19 ;  /* 0x00000013ff10723e */ /* 0x000fe400000000ff */
[----:B------:R-:W-:-:S05]  /*6d40*/  IADD3.X R19, R9, UR5, RZ, P4, !PT ;  /* 0x0000000509137c10 */ /* 0x000fca000a7fe4ff */
[----:B------:R0:W-:Y:S01]  /*6d50*/  @P3 STG.E.U16 desc[UR14][R18.64], R16 ;  /* 0x0000001012003986 */ /* 0x0001e2000c10150e */
[----:B------:R-:W-:Y:S05]  /*6d60*/  @!P2 BRA `(.L_x_152) ;  /* 0x000000000004a947 */ /* 0x000fea0003800000 */
[----:B------:R3:W5:Y:S02]  /*6d70*/  LDG.E.LTC128B.U16 R15, desc[UR14][R4.64+0x2] ;  /* 0x0000020e040f7981 */ /* 0x000764000c1e1520 */
.L_x_152:
[----:B------:R-:W-:Y:S05]  /*6d80*/  BSYNC B0 ;  /* 0x0000000000007941 */ /* 0x000fea0003800000 */
.L_x_151:
[----:B0----5:R-:W-:Y:S01]  /*6d90*/  HADD2.F32 R16, -RZ, R15.H0_H0 ;  /* 0x2000000fff107230 */ /* 0x021fe20000004100 */
[----:B------:R-:W-:Y:S01]  /*6da0*/  ISETP.GT.AND P3, PT, R0, 0x8, P0 ;  /* 0x000000080000780c */ /* 0x000fe20000764270 */
[----:B------:R-:W-:Y:S03]  /*6db0*/  BSSY B0, `(.L_x_153) ;  /* 0x0000007000007945 */ /* 0x000fe60003800000 */
[----:B------:R-:W-:-:S04]  /*6dc0*/  FMUL R16, R16, UR16 ;  /* 0x0000001010107c20 */ /* 0x000fc80008400000 */
[----:B------:R-:W-:-:S05]  /*6dd0*/  FFMA R16, R155, UR13, R16 ;  /* 0x0000000d9b107c23 */ /* 0x000fca0008000010 */
[----:B------:R-:W-:-:S05]  /*6de0*/  F2FP.F16.F32.PACK_AB R16, RZ, R16 ;  /* 0x00000010ff10723e */ /* 0x000fca00000000ff */
[----:B------:R0:W-:Y:S01]  /*6df0*/  @P2 STG.E.U16 desc[UR14][R18.64+0x2], R16 ;  /* 0x0000021012002986 */ /* 0x0001e2000c10150e */
[----:B------:R-:W-:Y:S05]  /*6e00*/  @!P3 BRA `(.L_x_154) ;  /* 0x000000000004b947 */ /* 0x000fea0003800000 */
[----:B------:R4:W5:Y:S02]  /*6e10*/  LDG.E.LTC128B.U16 R15, desc[UR14][R6.64+0x10] ;  /* 0x0000100e060f7981 */ /* 0x000964000c1e1520 */
.L_x_154:
[----:B------:R-:W-:Y:S05]  /*6e20*/  BSYNC B0 ;  /* 0x0000000000007941 */ /* 0x000fea0003800000 */
.L_x_153:
        /* <DEDUP_REMOVED lines=9> */
.L_x_156:
[----:B------:R-:W-:Y:S05]  /*6ec0*/  BSYNC B0 ;  /* 0x0000000000007941 */ /* 0x000fea0003800000 */
.L_x_155:
[----:B-----5:R-:W-:Y:S01]  /*6ed0*/  HADD2.F32 R16, -RZ, R15.H0_H0 ;  /* 0x2000000fff107230 */ /* 0x020fe20000004100 */
        /* <DEDUP_REMOVED lines=8> */
.L_x_158:
[----:B------:R-:W-:Y:S05]  /*6f60*/  BSYNC B0 ;  /* 0x0000000000007941 */ /* 0x000fea0003800000 */
.L_x_157:
[----:B0----5:R-:W-:Y:S01]  /*6f70*/  HADD2.F32 R16, -RZ, R15.H0_H0 ;  /* 0x2000000fff107230 */ /* 0x021fe20000004100 */
[----:B------:R-:W-:Y:S01]  /*6f80*/  ISETP.GT.AND P2, PT, R0, 0x9, P1 ;  /* 0x000000090000780c */ /* 0x000fe20000f44270 */
[----:B------:R-:W-:Y:S01]  /*6f90*/  IMAD.U32 R21, RZ, RZ, UR8 ;  /* 0x00000008ff157e24 */ /* 0x000fe2000f8e00ff */
[----:B------:R-:W-:Y:S01]  /*6fa0*/  BSSY B0, `(.L_x_159) ;  /* 0x000000a000007945 */ /* 0x000fe20003800000 */
[----:B------:R-:W-:Y:S02]  /*6fb0*/  IMAD.U32 R23, RZ, RZ, UR5 ;  /* 0x00000005ff177e24 */ /* 0x000fe4000f8e00ff */
[----:B------:R-:W-:Y:S01]  /*6fc0*/  FMUL R19, R16, UR16 ;  /* 0x0000001010137c20 */ /* 0x000fe20008400000 */
[----:B------:R-:W-:-:S03]  /*6fd0*/  IADD3 R18, P4, P5, R21, UR7, R2 ;  /* 0x0000000715127c10 */ /* 0x000fc6000fd9e002 */
[----:B------:R-:W-:-:S05]  /*6fe0*/  FFMA R19, R158, UR13, R19 ;  /* 0x0000000d9e137c23 */ /* 0x000fca0008000013 */
[----:B------:R-:W-:Y:S02]  /*6ff0*/  F2FP.F16.F32.PACK_AB R16, RZ, R19 ;  /* 0x00000013ff10723e */ /* 0x000fe400000000ff */
[----:B------:R-:W-:-:S05]  /*7000*/  IADD3.X R19, R23, UR4, R3, P4, P5 ;  /* 0x0000000417137c10 */ /* 0x000fca000a7ea403 */
[----:B------:R0:W-:Y:S01]  /*7010*/  @P3 STG.E.U16 desc[UR14][R18.64+0x10], R16 ;  /* 0x0000101012003986 */ /* 0x0001e2000c10150e */
[----:B------:R-:W-:Y:S05]  /*7020*/  @!P2 BRA `(.L_x_160) ;  /* 0x000000000004a947 */ /* 0x000fea0003800000 */
[----:B------:R0:W5:Y:S02]  /*7030*/  LDG.E.LTC128B.U16 R15, desc[UR14][R4.64+0x12] ;  /* 0x0000120e040f7981 */ /* 0x000164000c1e1520 */
.L_x_160:
[----:B------:R-:W-:Y:S05]  /*7040*/  BSYNC B0 ;  /* 0x0000000000007941 */ /* 0x000fea0003800000 */
.L_x_159:
        /* <DEDUP_REMOVED lines=9> */
.L_x_162:
[----:B------:R-:W-:Y:S05]  /*70e0*/  BSYNC B0 ;  /* 0x0000000000007941 */ /* 0x000fea0003800000 */
.L_x_161:
        /* <DEDUP_REMOVED lines=9> */
.L_x_164:
[----:B------:R-:W-:Y:S05]  /*7180*/  BSYNC B0 ;  /* 0x0000000000007941 */ /* 0x000fea0003800000 */
.L_x_163:
        /* <DEDUP_REMOVED lines=9> */
.L_x_166:
[----:B------:R-:W-:Y:S05]  /*7220*/  BSYNC B0 ;  /* 0x0000000000007941 */ /* 0x000fea0003800000 */
.L_x_165:
        /* <DEDUP_REMOVED lines=9> */
.L_x_168:
[----:B------:R-:W-:Y:S05]  /*72c0*/  BSYNC B0 ;  /* 0x0000000000007941 */ /* 0x000fea0003800000 */
.L_x_167:
        /* <DEDUP_REMOVED lines=9> */
.L_x_170:
[----:B------:R-:W-:Y:S05]  /*7360*/  BSYNC B0 ;  /* 0x0000000000007941 */ /* 0x000fea0003800000 */
.L_x_169:
        /* <DEDUP_REMOVED lines=9> */
.L_x_172:
[----:B------:R-:W-:Y:S05]  /*7400*/  BSYNC B0 ;  /* 0x0000000000007941 */ /* 0x000fea0003800000 */
.L_x_171:
        /* <DEDUP_REMOVED lines=9> */
.L_x_174:
[----:B------:R-:W-:Y:S05]  /*74a0*/  BSYNC B0 ;  /* 0x0000000000007941 */ /* 0x000fea0003800000 */
.L_x_173:
        /* <DEDUP_REMOVED lines=9> */
.L_x_176:
[----:B------:R-:W-:Y:S05]  /*7540*/  BSYNC B0 ;  /* 0x0000000000007941 */ /* 0x000fea0003800000 */
.L_x_175:
        /* <DEDUP_REMOVED lines=9> */
.L_x_178:
[----:B------:R-:W-:Y:S05]  /*75e0*/  BSYNC B0 ;  /* 0x0000000000007941 */ /* 0x000fea0003800000 */
.L_x_177:
        /* <DEDUP_REMOVED lines=9> */
.L_x_180:
[----:B------:R-:W-:Y:S05]  /*7680*/  BSYNC B0 ;  /* 0x0000000000007941 */ /* 0x000fea0003800000 */
.L_x_179:
        /* <DEDUP_REMOVED lines=9> */
.L_x_182:
[----:B------:R-:W-:Y:S05]  /*7720*/  BSYNC B0 ;  /* 0x0000000000007941 */ /* 0x000fea0003800000 */
.L_x_181:
        /* <DEDUP_REMOVED lines=9> */
.L_x_184:
[----:B------:R-:W-:Y:S05]  /*77c0*/  BSYNC B0 ;  /* 0x0000000000007941 */ /* 0x000fea0003800000 */
.L_x_183:
        /* <DEDUP_REMOVED lines=9> */
.L_x_186:
[----:B------:R-:W-:Y:S05]  /*7860*/  BSYNC B0 ;  /* 0x0000000000007941 */ /* 0x000fea0003800000 */
.L_x_185:
        /* <DEDUP_REMOVED lines=9> */
.L_x_188:
[----:B------:R-:W-:Y:S05]  /*7900*/  BSYNC B0 ;  /* 0x0000000000007941 */ /* 0x000fea0003800000 */
.L_x_187:
        /* <DEDUP_REMOVED lines=9> */
.L_x_190:
[----:B------:R-:W-:Y:S05]  /*79a0*/  BSYNC B0 ;  /* 0x0000000000007941 */ /* 0x000fea0003800000 */
.L_x_189:
        /* <DEDUP_REMOVED lines=9> */
.L_x_192:
[----:B------:R-:W-:Y:S05]  /*7a40*/  BSYNC B0 ;  /* 0x0000000000007941 */ /* 0x000fea0003800000 */
.L_x_191:
        /* <DEDUP_REMOVED lines=9> */
.L_x_194:
[----:B------:R-:W-:Y:S05]  /*7ae0*/  BSYNC B0 ;  /* 0x0000000000007941 */ /* 0x000fea0003800000 */
.L_x_193:
        /* <DEDUP_REMOVED lines=9> */
.L_x_196:
[----:B------:R-:W-:Y:S05]  /*7b80*/  BSYNC B0 ;  /* 0x0000000000007941 */ /* 0x000fea0003800000 */
.L_x_195:
        /* <DEDUP_REMOVED lines=9> */
.L_x_198:
[----:B------:R-:W-:Y:S05]  /*7c20*/  BSYNC B0 ;  /* 0x0000000000007941 */ /* 0x000fea0003800000 */
.L_x_197:
        /* <DEDUP_REMOVED lines=9> */
.L_x_200:
[----:B------:R-:W-:Y:S05]  /*7cc0*/  BSYNC B0 ;  /* 0x0000000000007941 */ /* 0x000fea0003800000 */
.L_x_199:
        /* <DEDUP_REMOVED lines=9> */
.L_x_202:
[----:B------:R-:W-:Y:S05]  /*7d60*/  BSYNC B0 ;  /* 0x0000000000007941 */ /* 0x000fea0003800000 */
.L_x_201:
        /* <DEDUP_REMOVED lines=9> */
.L_x_204:
[----:B------:R-:W-:Y:S05]  /*7e00*/  BSYNC B0 ;  /* 0x0000000000007941 */ /* 0x000fea0003800000 */
.L_x_203:
        /* <DEDUP_REMOVED lines=9> */
.L_x_206:
[----:B------:R-:W-:Y:S05]  /*7ea0*/  BSYNC B0 ;  /* 0x0000000000007941 */ /* 0x000fea0003800000 */
.L_x_205:
        /* <DEDUP_REMOVED lines=9> */
.L_x_208:
[----:B------:R-:W-:Y:S05]  /*7f40*/  BSYNC B0 ;  /* 0x0000000000007941 */ /* 0x000fea0003800000 */
.L_x_207:
        /* <DEDUP_REMOVED lines=9> */
.L_x_210:
[----:B------:R-:W-:Y:S05]  /*7fe0*/  BSYNC B0 ;  /* 0x0000000000007941 */ /* 0x000fea0003800000 */
.L_x_209:
        /* <DEDUP_REMOVED lines=9> */
.L_x_212:
[----:B------:R-:W-:Y:S05]  /*8080*/  BSYNC B0 ;  /* 0x0000000000007941 */ /* 0x000fea0003800000 */
.L_x_211:
        /* <DEDUP_REMOVED lines=9> */
.L_x_214:
[----:B------:R-:W-:Y:S05]  /*8120*/  BSYNC B0 ;  /* 0x0000000000007941 */ /* 0x000fea0003800000 */
.L_x_213:
        /* <DEDUP_REMOVED lines=9> */
.L_x_216:
[----:B------:R-:W-:Y:S05]  /*81c0*/  BSYNC B0 ;  /* 0x0000000000007941 */ /* 0x000fea0003800000 */
.L_x_215:
        /* <DEDUP_REMOVED lines=9> */
.L_x_218:
[----:B------:R-:W-:Y:S05]  /*8260*/  BSYNC B0 ;  /* 0x0000000000007941 */ /* 0x000fea0003800000 */
.L_x_217:
        /* <DEDUP_REMOVED lines=9> */
.L_x_220:
[----:B------:R-:W-:Y:S05]  /*8300*/  BSYNC B0 ;  /* 0x0000000000007941 */ /* 0x000fea0003800000 */
.L_x_219:
        /* <DEDUP_REMOVED lines=9> */
.L_x_222:
[----:B------:R-:W-:Y:S05]  /*83a0*/  BSYNC B0 ;  /* 0x0000000000007941 */ /* 0x000fea0003800000 */
.L_x_221:
        /* <DEDUP_REMOVED lines=9> */
.L_x_224:
[----:B------:R-:W-:Y:S05]  /*8440*/  BSYNC B0 ;  /* 0x0000000000007941 */ /* 0x000fea0003800000 */
.L_x_223:
        /* <DEDUP_REMOVED lines=9> */
.L_x_226:
[----:B------:R-:W-:Y:S05]  /*84e0*/  BSYNC B0 ;  /* 0x0000000000007941 */ /* 0x000fea0003800000 */
.L_x_225:
        /* <DEDUP_REMOVED lines=9> */
.L_x_228:
[----:B------:R-:W-:Y:S05]  /*8580*/  BSYNC B0 ;  /* 0x0000000000007941 */ /* 0x000fea0003800000 */
.L_x_227:
        /* <DEDUP_REMOVED lines=9> */
.L_x_230:
[----:B------:R-:W-:Y:S05]  /*8620*/  BSYNC B0 ;  /* 0x0000000000007941 */ /* 0x000fea0003800000 */
.L_x_229:
        /* <DEDUP_REMOVED lines=9> */
.L_x_232:
[----:B------:R-:W-:Y:S05]  /*86c0*/  BSYNC B0 ;  /* 0x0000000000007941 */ /* 0x000fea0003800000 */
.L_x_231:
        /* <DEDUP_REMOVED lines=9> */
.L_x_234:
[----:B------:R-:W-:Y:S05]  /*8760*/  BSYNC B0 ;  /* 0x0000000000007941 */ /* 0x000fea0003800000 */
.L_x_233:
        /* <DEDUP_REMOVED lines=9> */
.L_x_236:
[----:B------:R-:W-:Y:S05]  /*8800*/  BSYNC B0 ;  /* 0x0000000000007941 */ /* 0x000fea0003800000 */
.L_x_235:
        /* <DEDUP_REMOVED lines=9> */
.L_x_238:
[----:B------:R-:W-:Y:S05]  /*88a0*/  BSYNC B0 ;  /* 0x0000000000007941 */ /* 0x000fea0003800000 */
.L_x_237:
        /* <DEDUP_REMOVED lines=9> */
.L_x_240:
[----:B------:R-:W-:Y:S05]  /*8940*/  BSYNC B0 ;  /* 0x0000000000007941 */ /* 0x000fea0003800000 */
.L_x_239:
        /* <DEDUP_REMOVED lines=9> */
.L_x_242:
[----:B------:R-:W-:Y:S05]  /*89e0*/  BSYNC B0 ;  /* 0x0000000000007941 */ /* 0x000fea0003800000 */
.L_x_241:
        /* <DEDUP_REMOVED lines=9> */
.L_x_244:
[----:B------:R-:W-:Y:S05]  /*8a80*/  BSYNC B0 ;  /* 0x0000000000007941 */ /* 0x000fea0003800000 */
.L_x_243:
        /* <DEDUP_REMOVED lines=9> */
.L_x_246:
[----:B------:R-:W-:Y:S05]  /*8b20*/  BSYNC B0 ;  /* 0x0000000000007941 */ /* 0x000fea0003800000 */
.L_x_245:
        /* <DEDUP_REMOVED lines=9> */
.L_x_248:
[----:B------:R-:W-:Y:S05]  /*8bc0*/  BSYNC B0 ;  /* 0x0000000000007941 */ /* 0x000fea0003800000 */
.L_x_247:
        /* <DEDUP_REMOVED lines=9> */
.L_x_250:
[----:B------:R-:W-:Y:S05]  /*8c60*/  BSYNC B0 ;  /* 0x0000000000007941 */ /* 0x000fea0003800000 */
.L_x_249:
        /* <DEDUP_REMOVED lines=9> */
.L_x_252:
[----:B------:R-:W-:Y:S05]  /*8d00*/  BSYNC B0 ;  /* 0x0000000000007941 */ /* 0x000fea0003800000 */
.L_x_251:
        /* <DEDUP_REMOVED lines=9> */
.L_x_254:
[----:B------:R-:W-:Y:S05]  /*8da0*/  BSYNC B0 ;  /* 0x0000000000007941 */ /* 0x000fea0003800000 */
.L_x_253:
        /* <DEDUP_REMOVED lines=9> */
.L_x_256:
[----:B------:R-:W-:Y:S05]  /*8e40*/  BSYNC B0 ;  /* 0x0000000000007941 */ /* 0x000fea0003800000 */
.L_x_255:
        /* <DEDUP_REMOVED lines=9> */
.L_x_258:
[----:B------:R-:W-:Y:S05]  /*8ee0*/  BSYNC B0 ;  /* 0x0000000000007941 */ /* 0x000fea0003800000 */
.L_x_257:
        /* <DEDUP_REMOVED lines=9> */
.L_x_260:
[----:B------:R-:W-:Y:S05]  /*8f80*/  BSYNC B0 ;  /* 0x0000000000007941 */ /* 0x000fea0003800000 */
.L_x_259:
        /* <DEDUP_REMOVED lines=9> */
.L_x_262:
[----:B------:R-:W-:Y:S05]  /*9020*/  BSYNC B0 ;  /* 0x0000000000007941 */ /* 0x000fea0003800000 */
.L_x_261:
        /* <DEDUP_REMOVED lines=9> */
.L_x_264:
[----:B------:R-:W-:Y:S05]  /*90c0*/  BSYNC B0 ;  /* 0x0000000000007941 */ /* 0x000fea0003800000 */
.L_x_263:
        /* <DEDUP_REMOVED lines=9> */
.L_x_266:
[----:B------:R-:W-:Y:S05]  /*9160*/  BSYNC B0 ;  /* 0x0000000000007941 */ /* 0x000fea0003800000 */
.L_x_265:
        /* <DEDUP_REMOVED lines=9> */
.L_x_268:
[----:B------:R-:W-:Y:S05]  /*9200*/  BSYNC B0 ;  /* 0x0000000000007941 */ /* 0x000fea0003800000 */
.L_x_267:
[----:B01--45:R-:W-:Y:S01]  /*9210*/  HADD2.F32 R6, -RZ, R15.H0_H0 ;  /* 0x2000000fff067230 */ /* 0x033fe20000004100 */
        /* <DEDUP_REMOVED lines=8> */
.L_x_270:
[----:B------:R-:W-:Y:S05]  /*92a0*/  BSYNC B0 ;  /* 0x0000000000007941 */ /* 0x000fea0003800000 */
.L_x_269:
[----:B0----5:R-:W-:Y:S01]  /*92b0*/  HADD2.F32 R6, -RZ, R15.H0_H0 ;  /* 0x2000000fff067230 */ /* 0x021fe20000004100 */
[----:B------:R-:W-:Y:S01]  /*92c0*/  ISETP.GT.AND P1, PT, R0, 0x79, P1 ;  /* 0x000000790000780c */ /* 0x000fe20000f24270 */
[----:B------:R-:W-:Y:S01]  /*92d0*/  BSSY B0, `(.L_x_271) ;  /* 0x000000b000007945 */ /* 0x000fe20003800000 */
[----:B------:R-:W-:Y:S02]  /*92e0*/  IADD3 R20, P0, R12, 0x80, RZ ;  /* 0x000000800c147810 */ /* 0x000fe40007f1e0ff */
[----:B------:R-:W-:Y:S01]  /*92f0*/  FMUL R7, R6, UR16 ;  /* 0x0000001006077c20 */ /* 0x000fe20008400000 */
[----:B------:R-:W-:-:S03]  /*9300*/  @P2 IMAD.MOV.U32 R6, RZ, RZ, R18 ;  /* 0x000000ffff062224 */ /* 0x000fc600078e0012 */
[----:B------:R-:W-:-:S05]  /*9310*/  FFMA R7, R214, UR13, R7 ;  /* 0x0000000dd6077c23 */ /* 0x000fca0008000007 */
[----:B------:R-:W-:-:S04]  /*9320*/  F2FP.F16.F32.PACK_AB R7, RZ, R7 ;  /* 0x00000007ff07723e */ /* 0x000fc800000000ff */
[----:B------:R-:W-:Y:S01]  /*9330*/  PRMT R8, R7, 0x7610, R8 ;  /* 0x0000761007087816 */ /* 0x000fe20000000008 */
[----:B------:R-:W-:-:S05]  /*9340*/  @P2 IMAD.MOV.U32 R7, RZ, RZ, R19 ;  /* 0x000000ffff072224 */ /* 0x000fca00078e0013 */
[----:B------:R0:W-:Y:S01]  /*9350*/  @P2 STG.E.U16 desc[UR14][R6.64+0xf0], R8 ;  /* 0x0000f00806002986 */ /* 0x0001e2000c10150e */
[----:B------:R-:W-:Y:S05]  /*9360*/  @!P1 BRA `(.L_x_272) ;  /* 0x0000000000049947 */ /* 0x000fea0003800000 */
[----:B------:R4:W5:Y:S02]  /*9370*/  LDG.E.LTC128B.U16 R15, desc[UR14][R4.64+0xf2] ;  /* 0x0000f20e040f7981 */ /* 0x000964000c1e1520 */
.L_x_272:
[----:B------:R-:W-:Y:S05]  /*9380*/  BSYNC B0 ;  /* 0x0000000000007941 */ /* 0x000fea0003800000 */
.L_x_271:
[----:B-12345:R-:W-:Y:S02]  /*9390*/  HADD2.F32 R4, -RZ, R15.H0_H0 ;  /* 0x2000000fff047230 */ /* 0x03efe40000004100 */
[----:B------:R-:W-:Y:S01]  /*93a0*/  IMAD.X R5, RZ, RZ, R13, P0 ;  /* 0x000000ffff057224 */ /* 0x000fe200000e060d */
[----:B------:R-:W-:Y:S01]  /*93b0*/  ISETP.GT.AND P0, PT, R14, 0x80, PT ;  /* 0x000000800e00780c */ /* 0x000fe20003f04270 */
[----:B0-----:R-:W-:-:S04]  /*93c0*/  IMAD.WIDE.U32 R6, R20, UR20, R10 ;  /* 0x0000001414067c25 */ /* 0x001fc8000f8e000a */
[----:B------:R-:W-:Y:S01]  /*93d0*/  FMUL R4, R4, UR16 ;  /* 0x0000001004047c20 */ /* 0x000fe20008400000 */
[----:B------:R-:W-:Y:S01]  /*93e0*/  ISETP.GT.AND P3, PT, R0, RZ, P0 ;  /* 0x000000ff0000720c */ /* 0x000fe20000764270 */
[----:B------:R-:W-:Y:S02]  /*93f0*/  IMAD R5, R5, UR20, RZ ;  /* 0x0000001405057c24 */ /* 0x000fe4000f8e02ff */
[----:B------:R-:W-:Y:S02]  /*9400*/  FFMA R4, R215, UR13, R4 ;  /* 0x0000000dd7047c23 */ /* 0x000fe40008000004 */
[----:B------:R-:W-:-:S03]  /*9410*/  IMAD R21, R20, UR21, R5 ;  /* 0x0000001514157c24 */ /* 0x000fc6000f8e0205 */
[----:B------:R-:W-:Y:S02]  /*9420*/  F2FP.F16.F32.PACK_AB R8, RZ, R4 ;  /* 0x00000004ff08723e */ /* 0x000fe400000000ff */
[----:B------:R-:W-:Y:S02]  /*9430*/  LEA R4, P2, R6, UR22, 0x1 ;  /* 0x0000001606047c11 */ /* 0x000fe4000f8408ff */
[----:B------:R-:W-:Y:S02]  /*9440*/  IADD3 R5, R7, R21, RZ ;  /* 0x0000001507057210 */ /* 0x000fe40007ffe0ff */
[----:B------:R-:W-:Y:S02]  /*9450*/  PRMT R9, R8, 0x7610, R9 ;  /* 0x0000761008097816 */ /* 0x000fe40000000009 */
[----:B------:R-:W-:-:S03]  /*9460*/  LEA.HI.X R5, R6, UR23, R5, 0x1, P2 ;  /* 0x0000001706057c11 */ /* 0x000fc600090f0c05 */
[----:B------:R0:W-:Y:S04]  /*9470*/  @P1 STG.E.U16 desc[UR14][R18.64+0xf2], R9 ;  /* 0x0000f20912001986 */ /* 0x0001e8000c10150e */
[----:B------:R-:W2:Y:S01]  /*9480*/  @P3 LDG.E.LTC128B.U16 R15, desc[UR14][R4.64] ;  /* 0x0000000e040f3981 */ /* 0x000ea2000c1e1520 */
[----:B------:R-:W-:Y:S01]  /*9490*/  USHF.L.U32 UR4, UR18, 0x8, URZ ;  /* 0x0000000812047899 */ /* 0x000fe2000800063f */
[----:B------:R-:W-:Y:S01]  /*94a0*/  ISETP.GT.AND P2, PT, R0, 0x1, P0 ;  /* 0x000000010000780c */ /* 0x000fe20000744270 */
[----:B------:R-:W-:Y:S01]  /*94b0*/  USHF.L.U64.HI UR6, UR18, 0x8, UR19 ;  /* 0x0000000812067899 */ /* 0x000fe20008010213 */
[----:B------:R-:W-:Y:S03]  /*94c0*/  BSSY B0, `(.L_x_273) ;  /* 0x000000a000007945 */ /* 0x000fe60003800000 */
[----:B------:R-:W-:-:S04]  /*94d0*/  IADD3 R8, P1, R2, UR4, RZ ;  /* 0x0000000402087c10 */ /* 0x000fc8000ff3e0ff */
[----:B0-----:R-:W-:Y:S01]  /*94e0*/  IADD3.X R9, R3, UR6, RZ, P1, !PT ;  /* 0x0000000603097c10 */ /* 0x001fe20008ffe4ff */
[----:B--2---:R-:W-:-:S05]  /*94f0*/  HADD2.F32 R6, -RZ, R15.H0_H0 ;  /* 0x2000000fff067230 */ /* 0x004fca0000004100 */
[----:B------:R-:W-:-:S04]  /*9500*/  FMUL R7, R6, UR16 ;  /* 0x0000001006077c20 */ /* 0x000fc80008400000 */
[----:B------:R-:W-:-:S05]  /*9510*/  FFMA R7, R88, UR13, R7 ;  /* 0x0000000d58077c23 */ /* 0x000fca0008000007 */
[----:B------:R-:W-:-:S05]  /*9520*/  F2FP.F16.F32.PACK_AB R7, RZ, R7 ;  /* 0x00000007ff07723e */ /* 0x000fca00000000ff */
[----:B------:R0:W-:Y:S01]  /*9530*/  @P3 STG.E.U16 desc[UR14][R8.64], R7 ;  /* 0x0000000708003986 */ /* 0x0001e2000c10150e */
[----:B------:R-:W-:Y:S05]  /*9540*/  @!P2 BRA `(.L_x_274) ;  /* 0x000000000004a947 */ /* 0x000fea0003800000 */
[----:B------:R1:W5:Y:S02]  /*9550*/  LDG.E.LTC128B.U16 R15, desc[UR14][R4.64+0x2] ;  /* 0x0000020e040f7981 */ /* 0x000364000c1e1520 */
.L_x_274:
[----:B------:R-:W-:Y:S05]  /*9560*/  BSYNC B0 ;  /* 0x0000000000007941 */ /* 0x000fea0003800000 */
.L_x_273:
        /* <DEDUP_REMOVED lines=15> */
.L_x_276:
[----:B------:R-:W-:Y:S05]  /*9660*/  BSYNC B0 ;  /* 0x0000000000007941 */ /* 0x000fea0003800000 */
.L_x_275:
        /* <DEDUP_REMOVED lines=11> */
.L_x_278:
[----:B------:R-:W-:Y:S05]  /*9720*/  BSYNC B0 ;  /* 0x0000000000007941 */ /* 0x000fea0003800000 */
.L_x_277:
        /* <DEDUP_REMOVED lines=9> */
.L_x_280:
[----:B------:R-:W-:Y:S05]  /*97c0*/  BSYNC B0 ;  /* 0x0000000000007941 */ /* 0x000fea0003800000 */
.L_x_279:
        /* <DEDUP_REMOVED lines=9> */
.L_x_282:
[----:B------:R-:W-:Y:S05]  /*9860*/  BSYNC B0 ;  /* 0x0000000000007941 */ /* 0x000fea0003800000 */
.L_x_281:
        /* <DEDUP_REMOVED lines=9> */
.L_x_284:
[----:B------:R-:W-:Y:S05]  /*9900*/  BSYNC B0 ;  /* 0x0000000000007941 */ /* 0x000fea0003800000 */
.L_x_283:
        /* <DEDUP_REMOVED lines=13> */
.L_x_286:
[----:B------:R-:W-:Y:S05]  /*99e0*/  BSYNC B0 ;  /* 0x0000000000007941 */ /* 0x000fea0003800000 */
.L_x_285:
        /* <DEDUP_REMOVED lines=9> */
.L_x_288:
[----:B------:R-:W-:Y:S05]  /*9a80*/  BSYNC B0 ;  /* 0x0000000000007941 */ /* 0x000fea0003800000 */
.L_x_287:
        /* <DEDUP_REMOVED lines=9> */
.L_x_290:
[----:B------:R-:W-:Y:S05]  /*9b20*/  BSYNC B0 ;  /* 0x0000000000007941 */ /* 0x000fea0003800000 */
.L_x_289:
        /* <DEDUP_REMOVED lines=9> */
.L_x_292:
[----:B------:R-:W-:Y:S05]  /*9bc0*/  BSYNC B0 ;  /* 0x0000000000007941 */ /* 0x000fea0003800000 */
.L_x_291:
        /* <DEDUP_REMOVED lines=9> */
.L_x_294:
[----:B------:R-:W-:Y:S05]  /*9c60*/  BSYNC B0 ;  /* 0x0000000000007941 */ /* 0x000fea0003800000 */
.L_x_293:
        /* <DEDUP_REMOVED lines=9> */
.L_x_296:
[----:B------:R-:W-:Y:S05]  /*9d00*/  BSYNC B0 ;  /* 0x0000000000007941 */ /* 0x000fea0003800000 */
.L_x_295:
        /* <DEDUP_REMOVED lines=9> */
.L_x_298:
[----:B------:R-:W-:Y:S05]  /*9da0*/  BSYNC B0 ;  /* 0x0000000000007941 */ /* 0x000fea0003800000 */
.L_x_297:
        /* <DEDUP_REMOVED lines=9> */
.L_x_300:
[----:B------:R-:W-:Y:S05]  /*9e40*/  BSYNC B0 ;  /* 0x0000000000007941 */ /* 0x000fea0003800000 */
.L_x_299:
        /* <DEDUP_REMOVED lines=9> */
.L_x_302:
[----:B------:R-:W-:Y:S05]  /*9ee0*/  BSYNC B0 ;  /* 0x0000000000007941 */ /* 0x000fea0003800000 */
.L_x_301:
        /* <DEDUP_REMOVED lines=9> */
.L_x_304:
[----:B------:R-:W-:Y:S05]  /*9f80*/  BSYNC B0 ;  /* 0x0000000000007941 */ /* 0x000fea0003800000 */
.L_x_303:
        /* <DEDUP_REMOVED lines=9> */
.L_x_306:
[----:B------:R-:W-:Y:S05]  /*a020*/  BSYNC B0 ;  /* 0x0000000000007941 */ /* 0x000fea0003800000 */
.L_x_305:
        /* <DEDUP_REMOVED lines=9> */
.L_x_308:
[----:B------:R-:W-:Y:S05]  /*a0c0*/  BSYNC B0 ;  /* 0x0000000000007941 */ /* 0x000fea0003800000 */
.L_x_307:
        /* <DEDUP_REMOVED lines=9> */
.L_x_310:
[----:B------:R-:W-:Y:S05]  /*a160*/  BSYNC B0 ;  /* 0x0000000000007941 */ /* 0x000fea0003800000 */
.L_x_309:
        /* <DEDUP_REMOVED lines=9> */
.L_x_312:
[----:B------:R-:W-:Y:S05]  /*a200*/  BSYNC B0 ;  /* 0x0000000000007941 */ /* 0x000fea0003800000 */
.L_x_311:
        /* <DEDUP_REMOVED lines=9> */
.L_x_314:
[----:B------:R-:W-:Y:S05]  /*a2a0*/  BSYNC B0 ;  /* 0x0000000000007941 */ /* 0x000fea0003800000 */
.L_x_313:
        /* <DEDUP_REMOVED lines=9> */
.L_x_316:
[----:B------:R-:W-:Y:S05]  /*a340*/  BSYNC B0 ;  /* 0x0000000000007941 */ /* 0x000fea0003800000 */
.L_x_315:
        /* <DEDUP_REMOVED lines=9> */
.L_x_318:
[----:B------:R-:W-:Y:S05]  /*a3e0*/  BSYNC B0 ;  /* 0x0000000000007941 */ /* 0x000fea0003800000 */
.L_x_317:
        /* <DEDUP_REMOVED lines=9> */
.L_x_320:
[----:B------:R-:W-:Y:S05]  /*a480*/  BSYNC B0 ;  /* 0x0000000000007941 */ /* 0x000fea0003800000 */
.L_x_319:
        /* <DEDUP_REMOVED lines=9> */
.L_x_322:
[----:B------:R-:W-:Y:S05]  /*a520*/  BSYNC B0 ;  /* 0x0000000000007941 */ /* 0x000fea0003800000 */
.L_x_321:
        /* <DEDUP_REMOVED lines=9> */
.L_x_324:
[----:B------:R-:W-:Y:S05]  /*a5c0*/  BSYNC B0 ;  /* 0x0000000000007941 */ /* 0x000fea0003800000 */
.L_x_323:
        /* <DEDUP_REMOVED lines=9> */
.L_x_326:
[----:B------:R-:W-:Y:S05]  /*a660*/  BSYNC B0 ;  /* 0x0000000000007941 */ /* 0x000fea0003800000 */
.L_x_325:
        /* <DEDUP_REMOVED lines=9> */
.L_x_328:
[----:B------:R-:W-:Y:S05]  /*a700*/  BSYNC B0 ;  /* 0x0000000000007941 */ /* 0x000fea0003800000 */
.L_x_327:
        /* <DEDUP_REMOVED lines=9> */
.L_x_330:
[----:B------:R-:W-:Y:S05]  /*a7a0*/  BSYNC B0 ;  /* 0x0000000000007941 */ /* 0x000fea0003800000 */
.L_x_329:
        /* <DEDUP_REMOVED lines=9> */
.L_x_332:
[----:B------:R-:W-:Y:S05]  /*a840*/  BSYNC B0 ;  /* 0x0000000000007941 */ /* 0x000fea0003800000 */
.L_x_331:
        /* <DEDUP_REMOVED lines=9> */
.L_x_334:
[----:B------:R-:W-:Y:S05]  /*a8e0*/  BSYNC B0 ;  /* 0x0000000000007941 */ /* 0x000fea0003800000 */
.L_x_333:
        /* <DEDUP_REMOVED lines=9> */
.L_x_336:
[----:B------:R-:W-:Y:S05]  /*a980*/  BSYNC B0 ;  /* 0x0000000000007941 */ /* 0x000fea0003800000 */
.L_x_335:
        /* <DEDUP_REMOVED lines=9> */
.L_x_338:
[----:B------:R-:W-:Y:S05]  /*aa20*/  BSYNC B0 ;  /* 0x0000000000007941 */ /* 0x000fea0003800000 */
.L_x_337:
        /* <DEDUP_REMOVED lines=9> */
.L_x_340:
[----:B------:R-:W-:Y:S05]  /*aac0*/  BSYNC B0 ;  /* 0x0000000000007941 */ /* 0x000fea0003800000 */
.L_x_339:
        /* <DEDUP_REMOVED lines=9> */
.L_x_342:
[----:B------:R-:W-:Y:S05]  /*ab60*/  BSYNC B0 ;  /* 0x0000000000007941 */ /* 0x000fea0003800000 */
.L_x_341:
        /* <DEDUP_REMOVED lines=9> */
.L_x_344:
[----:B------:R-:W-:Y:S05]  /*ac00*/  BSYNC B0 ;  /* 0x0000000000007941 */ /* 0x000fea0003800000 */
.L_x_343:
        /* <DEDUP_REMOVED lines=9> */
.L_x_346:
[----:B------:R-:W-:Y:S05]  /*aca0*/  BSYNC B0 ;  /* 0x0000000000007941 */ /* 0x000fea0003800000 */
.L_x_345:
        /* <DEDUP_REMOVED lines=9> */
.L_x_348:
[----:B------:R-:W-:Y:S05]  /*ad40*/  BSYNC B0 ;  /* 0x0000000000007941 */ /* 0x000fea0003800000 */
.L_x_347:
        /* <DEDUP_REMOVED lines=9> */
.L_x_350:
[----:B------:R-:W-:Y:S05]  /*ade0*/  BSYNC B0 ;  /* 0x0000000000007941 */ /* 0x000fea0003800000 */
.L_x_349:
        /* <DEDUP_REMOVED lines=9> */
.L_x_352:
[----:B------:R-:W-:Y:S05]  /*ae80*/  BSYNC B0 ;  /* 0x0000000000007941 */ /* 0x000fea0003800000 */
.L_x_351:
        /* <DEDUP_REMOVED lines=9> */
.L_x_354:
[----:B------:R-:W-:Y:S05]  /*af20*/  BSYNC B0 ;  /* 0x0000000000007941 */ /* 0x000fea0003800000 */
.L_x_353:
        /* <DEDUP_REMOVED lines=9> */
.L_x_356:
[----:B------:R-:W-:Y:S05]  /*afc0*/  BSYNC B0 ;  /* 0x0000000000007941 */ /* 0x000fea0003800000 */
.L_x_355:
        /* <DEDUP_REMOVED lines=9> */
.L_x_358:
[----:B------:R-:W-:Y:S05]  /*b060*/  BSYNC B0 ;  /* 0x0000000000007941 */ /* 0x000fea0003800000 */
.L_x_357:
        /* <DEDUP_REMOVED lines=9> */
.L_x_360:
[----:B------:R-:W-:Y:S05]  /*b100*/  BSYNC B0 ;  /* 0x0000000000007941 */ /* 0x000fea0003800000 */
.L_x_359:
        /* <DEDUP_REMOVED lines=9> */
.L_x_362:
[----:B------:R-:W-:Y:S05]  /*b1a0*/  BSYNC B0 ;  /* 0x0000000000007941 */ /* 0x000fea0003800000 */
.L_x_361:
        /* <DEDUP_REMOVED lines=9> */
.L_x_364:
[----:B------:R-:W-:Y:S05]  /*b240*/  BSYNC B0 ;  /* 0x0000000000007941 */ /* 0x000fea0003800000 */
.L_x_363:
        /* <DEDUP_REMOVED lines=9> */
.L_x_366:
[----:B------:R-:W-:Y:S05]  /*b2e0*/  BSYNC B0 ;  /* 0x0000000000007941 */ /* 0x000fea0003800000 */
.L_x_365:
        /* <DEDUP_REMOVED lines=9> */
.L_x_368:
[----:B------:R-:W-:Y:S05]  /*b380*/  BSYNC B0 ;  /* 0x0000000000007941 */ /* 0x000fea0003800000 */
.L_x_367:
        /* <DEDUP_REMOVED lines=9> */
.L_x_370:
[----:B------:R-:W-:Y:S05]  /*b420*/  BSYNC B0 ;  /* 0x0000000000007941 */ /* 0x000fea0003800000 */
.L_x_369:
        /* <DEDUP_REMOVED lines=9> */
.L_x_372:
[----:B------:R-:W-:Y:S05]  /*b4c0*/  BSYNC B0 ;  /* 0x0000000000007941 */ /* 0x000fea0003800000 */
.L_x_371:
        /* <DEDUP_REMOVED lines=9> */
.L_x_374:
[----:B------:R-:W-:Y:S05]  /*b560*/  BSYNC B0 ;  /* 0x0000000000007941 */ /* 0x000fea0003800000 */
.L_x_373:
        /* <DEDUP_REMOVED lines=9> */
.L_x_376:
[----:B------:R-:W-:Y:S05]  /*b600*/  BSYNC B0 ;  /* 0x0000000000007941 */ /* 0x000fea0003800000 */
.L_x_375:
        /* <DEDUP_REMOVED lines=9> */
.L_x_378:
[----:B------:R-:W-:Y:S05]  /*b6a0*/  BSYNC B0 ;  /* 0x0000000000007941 */ /* 0x000fea0003800000 */
.L_x_377:
        /* <DEDUP_REMOVED lines=9> */
.L_x_380:
[----:B------:R-:W-:Y:S05]  /*b740*/  BSYNC B0 ;  /* 0x0000000000007941 */ /* 0x000fea0003800000 */
.L_x_379:
        /* <DEDUP_REMOVED lines=9> */
.L_x_382:
[----:B------:R-:W-:Y:S05]  /*b7e0*/  BSYNC B0 ;  /* 0x0000000000007941 */ /* 0x000fea0003800000 */
.L_x_381:
        /* <DEDUP_REMOVED lines=9> */
.L_x_384:
[----:B------:R-:W-:Y:S05]  /*b880*/  BSYNC B0 ;  /* 0x0000000000007941 */ /* 0x000fea0003800000 */
.L_x_383:
        /* <DEDUP_REMOVED lines=9> */
.L_x_386:
[----:B------:R-:W-:Y:S05]  /*b920*/  BSYNC B0 ;  /* 0x0000000000007941 */ /* 0x000fea0003800000 */
.L_x_385:
        /* <DEDUP_REMOVED lines=9> */
.L_x_388:
[----:B------:R-:W-:Y:S05]  /*b9c0*/  BSYNC B0 ;  /* 0x0000000000007941 */ /* 0x000fea0003800000 */
.L_x_387:
        /* <DEDUP_REMOVED lines=9> */
.L_x_390:
[----:B------:R-:W-:Y:S05]  /*ba60*/  BSYNC B0 ;  /* 0x0000000000007941 */ /* 0x000fea0003800000 */
.L_x_389:
        /* <DEDUP_REMOVED lines=9> */
.L_x_392:
[----:B------:R-:W-:Y:S05]  /*bb00*/  BSYNC B0 ;  /* 0x0000000000007941 */ /* 0x000fea0003800000 */
.L_x_391:
        /* <DEDUP_REMOVED lines=9> */
.L_x_394:
[----:B------:R-:W-:Y:S05]  /*bba0*/  BSYNC B0 ;  /* 0x0000000000007941 */ /* 0x000fea0003800000 */
.L_x_393:
        /* <DEDUP_REMOVED lines=9> */
.L_x_396:
[----:B------:R-:W-:Y:S05]  /*bc40*/  BSYNC B0 ;  /* 0x0000000000007941 */ /* 0x000fea0003800000 */
.L_x_395:
        /* <DEDUP_REMOVED lines=13> */
.L_x_398:
[----:B------:R-:W-:Y:S05]  /*bd20*/  BSYNC B0 ;  /* 0x0000000000007941 */ /* 0x000fea0003800000 */
.L_x_397:
[----:B0----5:R-:W-:Y:S02]  /*bd30*/  HADD2.F32 R4, -RZ, R15.H0_H0 ;  /* 0x2000000fff047230 */ /* 0x021fe40000004100 */
[----:B------:R-:W-:Y:S01]  /*bd40*/  IMAD.X R12, RZ, RZ, R13, P0 ;  /* 0x000000ffff0c7224 */ /* 0x000fe200000e060d */
[----:B------:R-:W-:Y:S01]  /*bd50*/  ISETP.GT.AND P0, PT, R14, 0xc0, PT ;  /* 0x000000c00e00780c */ /* 0x000fe20003f04270 */
[----:B-1234-:R-:W-:-:S04]  /*bd60*/  IMAD.WIDE.U32 R6, R8, UR20, R10 ;  /* 0x0000001408067c25 */ /* 0x01efc8000f8e000a */
[----:B------:R-:W-:Y:S01]  /*bd70*/  FMUL R4, R4, UR16 ;  /* 0x0000001004047c20 */ /* 0x000fe20008400000 */
[----:B------:R-:W-:Y:S01]  /*bd80*/  ISETP.GT.AND P2, PT, R0, RZ, P0 ;  /* 0x000000ff0000720c */ /* 0x000fe20000744270 */
[----:B------:R-:W-:Y:S02]  /*bd90*/  IMAD R5, R12, UR20, RZ ;  /* 0x000000140c057c24 */ /* 0x000fe4000f8e02ff */
[----:B------:R-:W-:Y:S02]  /*bda0*/  FFMA R4, R151, UR13, R4 ;  /* 0x0000000d97047c23 */ /* 0x000fe40008000004 */
[----:B------:R-:W-:-:S03]  /*bdb0*/  IMAD R13, R8, UR21, R5 ;  /* 0x00000015080d7c24 */ /* 0x000fc6000f8e0205 */
[----:B------:R-:W-:Y:S01]  /*bdc0*/  F2FP.F16.F32.PACK_AB R9, RZ, R4 ;  /* 0x00000004ff09723e */ /* 0x000fe200000000ff */
[----:B------:R-:W-:Y:S01]  /*bdd0*/  IMAD.IADD R5, R7, 0x1, R13 ;  /* 0x0000000107057824 */ /* 0x000fe200078e020d */
[----:B------:R-:W-:-:S03]  /*bde0*/  LEA R4, P3, R6, UR22, 0x1 ;  /* 0x0000001606047c11 */ /* 0x000fc6000f8608ff */
[----:B------:R0:W-:Y:S01]  /*bdf0*/  @P1 STG.E.U16 desc[UR14][R18.64+0xf2], R9 ;  /* 0x0000f20912001986 */ /* 0x0001e2000c10150e */
[----:B------:R-:W-:-:S05]  /*be00*/  LEA.HI.X R5, R6, UR23, R5, 0x1, P3 ;  /* 0x0000001706057c11 */ /* 0x000fca00098f0c05 */
[----:B------:R-:W2:Y:S01]  /*be10*/  @P2 LDG.E.LTC128B.U16 R15, desc[UR14][R4.64] ;  /* 0x0000000e040f2981 */ /* 0x000ea2000c1e1520 */
[----:B------:R-:W-:Y:S01]  /*be20*/  UIMAD UR4, UR19, 0x180, URZ ;  /* 0x00000180130478a4 */ /* 0x000fe2000f8e023f */
[----:B------:R-:W-:Y:S01]  /*be30*/  ISETP.GT.AND P3, PT, R0, 0x1, P0 ;  /* 0x000000010000780c */ /* 0x000fe20000764270 */
[----:B------:R-:W-:Y:S01]  /*be40*/  BSSY B0, `(.L_x_399) ;  /* 0x000000d000007945 */ /* 0x000fe20003800000 */
[----:B0-----:R-:W-:-:S04]  /*be50*/  IMAD.U32 R9, RZ, RZ, UR18 ;  /* 0x00000012ff097e24 */ /* 0x001fc8000f8e00ff */
[----:B------:R-:W-:-:S04]  /*be60*/  IMAD.WIDE.U32 R2, R9, 0x180, R2 ;  /* 0x0000018009027825 */ /* 0x000fc800078e0002 */
[----:B--2---:R-:W-:-:S05]  /*be70*/  HADD2.F32 R6, -RZ, R15.H0_H0 ;  /* 0x2000000fff067230 */ /* 0x004fca0000004100 */
[----:B------:R-:W-:-:S04]  /*be80*/  FMUL R7, R6, UR16 ;  /* 0x0000001006077c20 */ /* 0x000fc80008400000 */
[----:B------:R-:W-:-:S05]  /*be90*/  FFMA R7, R24, UR13, R7 ;  /* 0x0000000d18077c23 */ /* 0x000fca0008000007 */
[----:B------:R-:W-:Y:S02]  /*bea0*/  F2FP.F16.F32.PACK_AB R6, RZ, R7 ;  /* 0x00000007ff06723e */ /* 0x000fe400000000ff */
[----:B------:R-:W-:Y:S02]  /*beb0*/  IADD3 R7, R3, UR4, RZ ;  /* 0x0000000403077c10 */ /* 0x000fe4000fffe0ff */
[----:B------:R-:W-:Y:S01]  /*bec0*/  PRMT R9, R6, 0x7610, R9 ;  /* 0x0000761006097816 */ /* 0x000fe20000000009 */
[----:B------:R-:W-:-:S05]  /*bed0*/  @P2 IMAD.MOV.U32 R6, RZ, RZ, R2 ;  /* 0x000000ffff062224 */ /* 0x000fca00078e0002 */
[----:B------:R0:W-:Y:S01]  /*bee0*/  @P2 STG.E.U16 desc[UR14][R6.64], R9 ;  /* 0x0000000906002986 */ /* 0x0001e2000c10150e */
[----:B------:R-:W-:Y:S05]  /*bef0*/  @!P3 BRA `(.L_x_400) ;  /* 0x000000000004b947 */ /* 0x000fea0003800000 */
[----:B------:R1:W5:Y:S02]  /*bf00*/  LDG.E.LTC128B.U16 R15, desc[UR14][R4.64+0x2] ;  /* 0x0000020e040f7981 */ /* 0x000364000c1e1520 */
.L_x_400:
[----:B------:R-:W-:Y:S05]  /*bf10*/  BSYNC B0 ;  /* 0x0000000000007941 */ /* 0x000fea0003800000 */
.L_x_399:
[----:B0-----:R-:W-:Y:S01]  /*bf20*/  IMAD.WIDE.U32 R8, R8, R17, UR10 ;  /* 0x0000000a08087e25 */ /* 0x001fe2000f8e0011 */
[----:B------:R-:W-:Y:S01]  /*bf30*/  ISETP.GT.AND P1, PT, R14, 0xc8, PT ;  /* 0x000000c80e00780c */ /* 0x000fe20003f24270 */
[----:B------:R-:W-:Y:S02]  /*bf40*/  BSSY B0, `(.L_x_401) ;  /* 0x000000f000007945 */ /* 0x000fe40003800000 */
[----:B-----5:R-:W-:Y:S01]  /*bf50*/  HADD2.F32 R12, -RZ, R15.H0_H0 ;  /* 0x2000000fff0c7230 */ /* 0x020fe20000004100 */
[----:B------:R-:W-:Y:S02]  /*bf60*/  IADD3 R10, P2, R10, R8, RZ ;  /* 0x000000080a0a7210 */ /* 0x000fe40007f5e0ff */
[----:B------:R-:W-:Y:S02]  /*bf70*/  ISETP.GT.AND P4, PT, R0, RZ, P1 ;  /* 0x000000ff0000720c */ /* 0x000fe40000f84270 */
[----:B------:R-:W-:Y:S01]  /*bf80*/  FMUL R12, R12, UR16 ;  /* 0x000000100c0c7c20 */ /* 0x000fe20008400000 */
[----:B------:R-:W-:Y:S01]  /*bf90*/  IADD3.X R9, R11, R13, R9, P2, !PT ;  /* 0x0000000d0b097210 */ /* 0x000fe200017fe409 */
[----:B------:R-:W-:Y:S01]  /*bfa0*/  @P3 IMAD.MOV.U32 R11, RZ, RZ, R7 ;  /* 0x000000ffff0b3224 */ /* 0x000fe200078e0007 */
[----:B------:R-:W-:Y:S01]  /*bfb0*/  LEA R8, P2, R10, UR22, 0x1 ;  /* 0x000000160a087c11 */ /* 0x000fe2000f8408ff */
[----:B------:R-:W-:-:S03]  /*bfc0*/  FFMA R12, R25, UR13, R12 ;  /* 0x0000000d190c7c23 */ /* 0x000fc6000800000c */
[----:B------:R-:W-:Y:S01]  /*bfd0*/  LEA.HI.X R9, R10, UR23, R9, 0x1, P2 ;  /* 0x000000170a097c11 */ /* 0x000fe200090f0c09 */
[----:B------:R-:W-:Y:S01]  /*bfe0*/  @P3 IMAD.MOV.U32 R10, RZ, RZ, R2 ;  /* 0x000000ffff0a3224 */ /* 0x000fe200078e0002 */
[----:B------:R-:W-:-:S05]  /*bff0*/  F2FP.F16.F32.PACK_AB R12, RZ, R12 ;  /* 0x0000000cff0c723e */ /* 0x000fca00000000ff */
[----:B------:R0:W-:Y:S01]  /*c000*/  @P3 STG.E.U16 desc[UR14][R10.64+0x2], R12 ;  /* 0x0000020c0a003986 */ /* 0x0001e2000c10150e */
[----:B------:R-:W-:Y:S05]  /*c010*/  @!P4 BRA `(.L_x_402) ;  /* 0x000000000004c947 */ /* 0x000fea0003800000 */
[----:B------:R2:W5:Y:S02]  /*c020*/  LDG.E.LTC128B.U16 R15, desc[UR14][R8.64] ;  /* 0x0000000e080f7981 */ /* 0x000564000c1e1520 */
.L_x_402:
[----:B------:R-:W-:Y:S05]  /*c030*/  BSYNC B0 ;  /* 0x0000000000007941 */ /* 0x000fea0003800000 */
.L_x_401:
[----:B0----5:R-:W-:Y:S01]  /*c040*/  HADD2.F32 R10, -RZ, R15.H0_H0 ;  /* 0x2000000fff0a7230 */ /* 0x021fe20000004100 */
[----:B------:R-:W-:Y:S01]  /*c050*/  ISETP.GT.AND P3, PT, R0, 0x1, P1 ;  /* 0x000000010000780c */ /* 0x000fe20000f64270 */
[----:B------:R-:W-:Y:S03]  /*c060*/  BSSY B0, `(.L_x_403) ;  /* 0x0000009000007945 */ /* 0x000fe60003800000 */
[----:B------:R-:W-:Y:S01]  /*c070*/  FMUL R11, R10, UR16 ;  /* 0x000000100a0b7c20 */ /* 0x000fe20008400000 */
[----:B------:R-:W-:-:S03]  /*c080*/  IADD3 R10, P2, R2, UR8, RZ ;  /* 0x00000008020a7c10 */ /* 0x000fc6000ff5e0ff */
[----:B------:R-:W-:-:S05]  /*c090*/  FFMA R11, R26, UR13, R11 ;  /* 0x0000000d1a0b7c23 */ /* 0x000fca000800000b */
[----:B------:R-:W-:Y:S02]  /*c0a0*/  F2FP.F16.F32.PACK_AB R12, RZ, R11 ;  /* 0x0000000bff0c723e */ /* 0x000fe400000000ff */
[----:B------:R-:W-:-:S05]  /*c0b0*/  IADD3.X R11, R7, UR5, RZ, P2, !PT ;  /* 0x00000005070b7c10 */ /* 0x000fca00097fe4ff */
[----:B------:R0:W-:Y:S01]  /*c0c0*/  @P4 STG.E.U16 desc[UR14][R10.64], R12 ;  /* 0x0000000c0a004986 */ /* 0x0001e2000c10150e */
[----:B------:R-:W-:Y:S05]  /*c0d0*/  @!P3 BRA `(.L_x_404) ;  /* 0x000000000004b947 */ /* 0x000fea0003800000 */
[----:B------:R3:W5:Y:S02]  /*c0e0*/  LDG.E.LTC128B.U16 R15, desc[UR14][R8.64+0x2] ;  /* 0x0000020e080f7981 */ /* 0x000764000c1e1520 */
.L_x_404:
[----:B------:R-:W-:Y:S05]  /*c0f0*/  BSYNC B0 ;  /* 0x0000000000007941 */ /* 0x000fea0003800000 */
.L_x_403:
        /* <DEDUP_REMOVED lines=9> */
.L_x_406:
[----:B------:R-:W-:Y:S05]  /*c190*/  BSYNC B0 ;  /* 0x0000000000007941 */ /* 0x000fea0003800000 */
.L_x_405:
[----:B0----5:R-:W-:Y:S01]  /*c1a0*/  HADD2.F32 R12, -RZ, R15.H0_H0 ;  /* 0x2000000fff0c7230 */ /* 0x021fe20000004100 */
[----:B------:R-:W-:Y:S01]  /*c1b0*/  ISETP.GT.AND P3, PT, R0, 0x9, P0 ;  /* 0x000000090000780c */ /* 0x000fe20000764270 */
[----:B------:R-:W-:Y:S03]  /*c1c0*/  BSSY B0, `(.L_x_407) ;  /* 0x000000a000007945 */ /* 0x000fe60003800000 */
        /* <DEDUP_REMOVED lines=9> */
.L_x_408:
[----:B------:R-:W-:Y:S05]  /*c260*/  BSYNC B0 ;  /* 0x0000000000007941 */ /* 0x000fea0003800000 */
.L_x_407:
[----:B0----5:R-:W-:Y:S01]  /*c270*/  HADD2.F32 R12, -RZ, R15.H0_H0 ;  /* 0x2000000fff0c7230 */ /* 0x021fe20000004100 */
[----:B------:R-:W-:Y:S01]  /*c280*/  ISETP.GT.AND P4, PT, R0, 0x8, P1 ;  /* 0x000000080000780c */ /* 0x000fe20000f84270 */
[----:B------:R-:W-:Y:S01]  /*c290*/  @P3 IMAD.MOV.U32 R13, RZ, RZ, R7 ;  /* 0x000000ffff0d3224 */ /* 0x000fe200078e0007 */
[----:B------:R-:W-:Y:S02]  /*c2a0*/  BSSY B0, `(.L_x_409) ;  /* 0x0000009000007945 */ /* 0x000fe40003800000 */
[----:B------:R-:W-:-:S04]  /*c2b0*/  FMUL R12, R12, UR16 ;  /* 0x000000100c0c7c20 */ /* 0x000fc80008400000 */
[----:B------:R-:W-:-:S05]  /*c2c0*/  FFMA R12, R29, UR13, R12 ;  /* 0x0000000d1d0c7c23 */ /* 0x000fca000800000c */
[----:B------:R-:W-:-:S04]  /*c2d0*/  F2FP.F16.F32.PACK_AB R12, RZ, R12 ;  /* 0x0000000cff0c723e */ /* 0x000fc800000000ff */
[----:B------:R-:W-:Y:S01]  /*c2e0*/  PRMT R14, R12, 0x7610, R14 ;  /* 0x000076100c0e7816 */ /* 0x000fe2000000000e */
[----:B------:R-:W-:-:S05]  /*c2f0*/  @P3 IMAD.MOV.U32 R12, RZ, RZ, R2 ;  /* 0x000000ffff0c3224 */ /* 0x000fca00078e0002 */
[----:B------:R0:W-:Y:S01]  /*c300*/  @P3 STG.E.U16 desc[UR14][R12.64+0x12], R14 ;  /* 0x0000120e0c003986 */ /* 0x0001e2000c10150e */
[----:B------:R-:W-:Y:S05]  /*c310*/  @!P4 BRA `(.L_x_410) ;  /* 0x000000000004c947 */ /* 0x000fea0003800000 */
[----:B------:R0:W5:Y:S02]  /*c320*/  LDG.E.LTC128B.U16 R15, desc[UR14][R8.64+0x10] ;  /* 0x0000100e080f7981 */ /* 0x000164000c1e1520 */
.L_x_410:
[----:B------:R-:W-:Y:S05]  /*c330*/  BSYNC B0 ;  /* 0x0000000000007941 */ /* 0x000fea0003800000 */
.L_x_409:
        /* <DEDUP_REMOVED lines=9> */
.L_x_412:
[----:B------:R-:W-:Y:S05]  /*c3d0*/  BSYNC B0 ;  /* 0x0000000000007941 */ /* 0x000fea0003800000 */
.L_x_411:
        /* <DEDUP_REMOVED lines=9> */
.L_x_414:
[----:B------:R-:W-:Y:S05]  /*c470*/  BSYNC B0 ;  /* 0x0000000000007941 */ /* 0x000fea0003800000 */
.L_x_413:
[----:B0----5:R-:W-:Y:S01]  /*c480*/  HADD2.F32 R12, -RZ, R15.H0_H0 ;  /* 0x2000000fff0c7230 */ /* 0x021fe20000004100 */
[----:B------:R-:W-:Y:S01]  /*c490*/  ISETP.GT.AND P3, PT, R0, 0x11, P0 ;  /* 0x000000110000780c */ /* 0x000fe20000764270 */
[----:B------:R-:W-:Y:S03]  /*c4a0*/  BSSY B0, `(.L_x_415) ;  /* 0x000000a000007945 */ /* 0x000fe60003800000 */
[----:B------:R-:W-:Y:S01]  /*c4b0*/  FMUL R13, R12, UR16 ;  /* 0x000000100c0d7c20 */ /* 0x000fe20008400000 */
[----:B------:R-:W-:-:S03]  /*c4c0*/  @P4 MOV R12, R2 ;  /* 0x00000002000c4202 */ /* 0x000fc60000000f00 */
[----:B------:R-:W-:-:S05]  /*c4d0*/  FFMA R13, R32, UR13, R13 ;  /* 0x0000000d200d7c23 */ /* 0x000fca000800000d */
[----:B------:R-:W-:-:S04]  /*c4e0*/  F2FP.F16.F32.PACK_AB R13, RZ, R13 ;  /* 0x0000000dff0d723e */ /* 0x000fc800000000ff */
[----:B------:R-:W-:Y:S01]  /*c4f0*/  PRMT R14, R13, 0x7610, R14 ;  /* 0x000076100d0e7816 */ /* 0x000fe2000000000e */
[----:B------:R-:W-:-:S05]  /*c500*/  @P4 IMAD.MOV.U32 R13, RZ, RZ, R7 ;  /* 0x000000ffff0d4224 */ /* 0x000fca00078e0007 */
[----:B------:R0:W-:Y:S01]  /*c510*/  @P4 STG.E.U16 desc[UR14][R12.64+0x20], R14 ;  /* 0x0000200e0c004986 */ /* 0x0001e2000c10150e */
[----:B------:R-:W-:Y:S05]  /*c520*/  @!P3 BRA `(.L_x_416) ;  /* 0x000000000004b947 */ /* 0x000fea0003800000 */
[----:B------:R0:W5:Y:S02]  /*c530*/  LDG.E.LTC128B.U16 R15, desc[UR14][R4.64+0x22] ;  /* 0x0000220e040f7981 */ /* 0x000164000c1e1520 */
.L_x_416:
[----:B------:R-:W-:Y:S05]  /*c540*/  BSYNC B0 ;  /* 0x0000000000007941 */ /* 0x000fea0003800000 */
.L_x_415:
        /* <DEDUP_REMOVED lines=12> */
.L_x_418:
[----:B------:R-:W-:Y:S05]  /*c610*/  BSYNC B0 ;  /* 0x0000000000007941 */ /* 0x000fea0003800000 */
.L_x_417:
        /* <DEDUP_REMOVED lines=9> */
.L_x_420:
[----:B------:R-:W-:Y:S05]  /*c6b0*/  BSYNC B0 ;  /* 0x0000000000007941 */ /* 0x000fea0003800000 */
.L_x_419:
        /* <DEDUP_REMOVED lines=9> */
.L_x_422:
[----:B------:R-:W-:Y:S05]  /*c750*/  BSYNC B0 ;  /* 0x0000000000007941 */ /* 0x000fea0003800000 */
.L_x_421:
        /* <DEDUP_REMOVED lines=12> */
.L_x_424:
[----:B------:R-:W-:Y:S05]  /*c820*/  BSYNC B0 ;  /* 0x0000000000007941 */ /* 0x000fea0003800000 */
.L_x_423:
        /* <DEDUP_REMOVED lines=12> */
.L_x_426:
[----:B------:R-:W-:Y:S05]  /*c8f0*/  BSYNC B0 ;  /* 0x0000000000007941 */ /* 0x000fea0003800000 */
.L_x_425:
        /* <DEDUP_REMOVED lines=9> */
.L_x_428:
[----:B------:R-:W-:Y:S05]  /*c990*/  BSYNC B0 ;  /* 0x0000000000007941 */ /* 0x000fea0003800000 */
.L_x_427:
        /* <DEDUP_REMOVED lines=9> */
.L_x_430:
[----:B------:R-:W-:Y:S05]  /*ca30*/  BSYNC B0 ;  /* 0x0000000000007941 */ /* 0x000fea0003800000 */
.L_x_429:
        /* <DEDUP_REMOVED lines=12> */
.L_x_432:
[----:B------:R-:W-:Y:S05]  /*cb00*/  BSYNC B0 ;  /* 0x0000000000007941 */ /* 0x000fea0003800000 */
.L_x_431:
        /* <DEDUP_REMOVED lines=12> */
.L_x_434:
[----:B------:R-:W-:Y:S05]  /*cbd0*/  BSYNC B0 ;  /* 0x0000000000007941 */ /* 0x000fea0003800000 */
.L_x_433:
        /* <DEDUP_REMOVED lines=9> */
.L_x_436:
[----:B------:R-:W-:Y:S05]  /*cc70*/  BSYNC B0 ;  /* 0x0000000000007941 */ /* 0x000fea0003800000 */
.L_x_435:
        /* <DEDUP_REMOVED lines=9> */
.L_x_438:
[----:B------:R-:W-:Y:S05]  /*cd10*/  BSYNC B0 ;  /* 0x0000000000007941 */ /* 0x000fea0003800000 */
.L_x_437:
        /* <DEDUP_REMOVED lines=12> */
.L_x_440:
[----:B------:R-:W-:Y:S05]  /*cde0*/  BSYNC B0 ;  /* 0x0000000000007941 */ /* 0x000fea0003800000 */
.L_x_439:
        /* <DEDUP_REMOVED lines=12> */
.L_x_442:
[----:B------:R-:W-:Y:S05]  /*ceb0*/  BSYNC B0 ;  /* 0x0000000000007941 */ /* 0x000fea0003800000 */
.L_x_441:
        /* <DEDUP_REMOVED lines=9> */
.L_x_444:
[----:B------:R-:W-:Y:S05]  /*cf50*/  BSYNC B0 ;  /* 0x0000000000007941 */ /* 0x000fea0003800000 */
.L_x_443:
        /* <DEDUP_REMOVED lines=9> */
.L_x_446:
[----:B------:R-:W-:Y:S05]  /*cff0*/  BSYNC B0 ;  /* 0x0000000000007941 */ /* 0x000fea0003800000 */
.L_x_445:
        /* <DEDUP_REMOVED lines=12> */
.L_x_448:
[----:B------:R-:W-:Y:S05]  /*d0c0*/  BSYNC B0 ;  /* 0x0000000000007941 */ /* 0x000fea0003800000 */
.L_x_447:
        /* <DEDUP_REMOVED lines=12> */
.L_x_450:
[----:B------:R-:W-:Y:S05]  /*d190*/  BSYNC B0 ;  /* 0x0000000000007941 */ /* 0x000fea0003800000 */
.L_x_449:
[----:B-----5:R-:W-:Y:S01]  /*d1a0*/  HADD2.F32 R11, -RZ, R15.H0_H0 ;  /* 0x2000000fff0b7230 */ /* 0x020fe20000004100 */
[----:B------:R-:W-:Y:S01]  /*d1b0*/  ISETP.GT.AND P3, PT, R0, 0x31, P1 ;  /* 0x000000310000780c */ /* 0x000fe20000f64270 */
[----:B------:R-:W-:Y:S03]  /*d1c0*/  BSSY B0, `(.L_x_451) ;  /* 0x0000008000007945 */ /* 0x000fe60003800000 */
[----:B------:R-:W-:-:S04]  /*d1d0*/  FMUL R11, R11, UR16 ;  /* 0x000000100b0b7c20 */ /* 0x000fc80008400000 */
[----:B------:R-:W-:-:S05]  /*d1e0*/  FFMA R11, R50, UR13, R11 ;  /* 0x0000000d320b7c23 */ /* 0x000fca000800000b */
[----:B0-----:R-:W-:Y:S02]  /*d1f0*/  F2FP.F16.F32.PACK_AB R12, RZ, R11 ;  /* 0x0000000bff0c723e */ /* 0x001fe400000000ff */
[----:B------:R-:W-:-:S05]  /*d200*/  IADD3.X R11, R7, UR5, RZ, P2, !PT ;  /* 0x00000005070b7c10 */ /* 0x000fca00097fe4ff */
[----:B------:R0:W-:Y:S01]  /*d210*/  @P4 STG.E.U16 desc[UR14][R10.64+0x60], R12 ;  /* 0x0000600c0a004986 */ /* 0x0001e2000c10150e */
[----:B------:R-:W-:Y:S05]  /*d220*/  @!P3 BRA `(.L_x_452) ;  /* 0x000000000004b947 */ /* 0x000fea0003800000 */
[----:B------:R0:W5:Y:S02]  /*d230*/  LDG.E.LTC128B.U16 R15, desc[UR14][R8.64+0x62] ;  /* 0x0000620e080f7981 */ /* 0x000164000c1e1520 */
.L_x_452:
[----:B------:R-:W-:Y:S05]  /*d240*/  BSYNC B0 ;  /* 0x0000000000007941 */ /* 0x000fea0003800000 */
.L_x_451:
[----:B0----5:R-:W-:Y:S01]  /*d250*/  HADD2.F32 R12, -RZ, R15.H0_H0 ;  /* 0x2000000fff0c7230 */ /* 0x021fe20000004100 */
[----:B------:R-:W-:Y:S01]  /*d260*/  ISETP.GT.AND P2, PT, R0, 0x38, P0 ;  /* 0x000000380000780c */ /* 0x000fe20000744270 */
[----:B------:R-:W-:Y:S03]  /*d270*/  BSSY B0, `(.L_x_453) ;  /* 0x000000a000007945 */ /* 0x000fe60003800000 */
[----:B------:R-:W-:-:S04]  /*d280*/  FMUL R12, R12, UR16 ;  /* 0x000000100c0c7c20 */ /* 0x000fc80008400000 */
[----:B------:R-:W-:-:S05]  /*d290*/  FFMA R12, R51, UR13, R12 ;  /* 0x0000000d330c7c23 */ /* 0x000fca000800000c */
[----:B------:R-:W-:Y:S01]  /*d2a0*/  F2FP.F16.F32.PACK_AB R13, RZ, R12 ;  /* 0x0000000cff0d723e */ /* 0x000fe200000000ff */
[----:B------:R-:W-:-:S03]  /*d2b0*/  VIADD R12, R2, UR8 ;  /* 0x00000008020c7c36 */ /* 0x000fc60008000000 */
[----:B------:R-:W-:Y:S01]  /*d2c0*/  PRMT R14, R13, 0x7610, R14 ;  /* 0x000076100d0e7816 */ /* 0x000fe2000000000e */
[----:B------:R-:W-:-:S05]  /*d2d0*/  @P3 IMAD.MOV.U32 R13, RZ, RZ, R11 ;  /* 0x000000ffff0d3224 */ /* 0x000fca00078e000b */
[----:B------:R0:W-:Y:S01]  /*d2e0*/  @P3 STG.E.U16 desc[UR14][R12.64+0x62], R14 ;  /* 0x0000620e0c003986 */ /* 0x0001e2000c10150e */
[----:B------:R-:W-:Y:S05]  /*d2f0*/  @!P2 BRA `(.L_x_454) ;  /* 0x000000000004a947 */ /* 0x000fea0003800000 */
[----:B------:R0:W5:Y:S02]  /*d300*/  LDG.E.LTC128B.U16 R15, desc[UR14][R4.64+0x70] ;  /* 0x0000700e040f7981 */ /* 0x000164000c1e1520 */
.L_x_454:
[----:B------:R-:W-:Y:S05]  /*d310*/  BSYNC B0 ;  /* 0x0000000000007941 */ /* 0x000fea0003800000 */
.L_x_453:
        /* <DEDUP_REMOVED lines=12> */
.L_x_456:
[----:B------:R-:W-:Y:S05]  /*d3e0*/  BSYNC B0 ;  /* 0x0000000000007941 */ /* 0x000fea0003800000 */
.L_x_455:
[----:B0----5:R-:W-:Y:S01]  /*d3f0*/  HADD2.F32 R12, -RZ, R15.H0_H0 ;  /* 0x2000000fff0c7230 */ /* 0x021fe20000004100 */
[----:B------:R-:W-:Y:S01]  /*d400*/  ISETP.GT.AND P2, PT, R0, 0x38, P1 ;  /* 0x000000380000780c */ /* 0x000fe20000f44270 */
[----:B------:R-:W-:Y:S01]  /*d410*/  @P3 IMAD.MOV.U32 R13, RZ, RZ, R7 ;  /* 0x000000ffff0d3224 */ /* 0x000fe200078e0007 */
[----:B------:R-:W-:Y:S02]  /*d420*/  BSSY B0, `(.L_x_457) ;  /* 0x0000009000007945 */ /* 0x000fe40003800000 */
[----:B------:R-:W-:-:S04]  /*d430*/  FMUL R12, R12, UR16 ;  /* 0x000000100c0c7c20 */ /* 0x000fc80008400000 */
[----:B------:R-:W-:-:S05]  /*d440*/  FFMA R12, R53, UR13, R12 ;  /* 0x0000000d350c7c23 */ /* 0x000fca000800000c */
[----:B------:R-:W-:-:S04]  /*d450*/  F2FP.F16.F32.PACK_AB R12, RZ, R12 ;  /* 0x0000000cff0c723e */ /* 0x000fc800000000ff */
[----:B------:R-:W-:Y:S02]  /*d460*/  PRMT R14, R12, 0x7610, R14 ;  /* 0x000076100c0e7816 */ /* 0x000fe4000000000e */
[----:B------:R-:W-:-:S05]  /*d470*/  @P3 MOV R12, R2 ;  /* 0x00000002000c3202 */ /* 0x000fca0000000f00 */
[----:B------:R0:W-:Y:S01]  /*d480*/  @P3 STG.E.U16 desc[UR14][R12.64+0x72], R14 ;  /* 0x0000720e0c003986 */ /* 0x0001e2000c10150e */
[----:B------:R-:W-:Y:S05]  /*d490*/  @!P2 BRA `(.L_x_458) ;  /* 0x000000000004a947 */ /* 0x000fea0003800000 */
[----:B------:R0:W5:Y:S02]  /*d4a0*/  LDG.E.LTC128B.U16 R15, desc[UR14][R8.64+0x70] ;  /* 0x0000700e080f7981 */ /* 0x000164000c1e1520 */
.L_x_458:
[----:B------:R-:W-:Y:S05]  /*d4b0*/  BSYNC B0 ;  /* 0x0000000000007941 */ /* 0x000fea0003800000 */
.L_x_457:
[----:B0----5:R-:W-:Y:S01]  /*d4c0*/  HADD2.F32 R12, -RZ, R15.H0_H0 ;  /* 0x2000000fff0c7230 */ /* 0x021fe20000004100 */
[----:B------:R-:W-:Y:S01]  /*d4d0*/  ISETP.GT.AND P3, PT, R0, 0x39, P1 ;  /* 0x000000390000780c */ /* 0x000fe20000f64270 */
[----:B------:R-:W-:Y:S03]  /*d4e0*/  BSSY B0, `(.L_x_459) ;  /* 0x000000a000007945 */ /* 0x000fe60003800000 */
[----:B------:R-:W-:Y:S01]  /*d4f0*/  FMUL R13, R12, UR16 ;  /* 0x000000100c0d7c20 */ /* 0x000fe20008400000 */
[----:B------:R-:W-:-:S03]  /*d500*/  VIADD R12, R2, UR8 ;  /* 0x00000008020c7c36 */ /* 0x000fc60008000000 */
[----:B------:R-:W-:-:S05]  /*d510*/  FFMA R13, R54, UR13, R13 ;  /* 0x0000000d360d7c23 */ /* 0x000fca000800000d */
[----:B------:R-:W-:-:S04]  /*d520*/  F2FP.F16.F32.PACK_AB R13, RZ, R13 ;  /* 0x0000000dff0d723e */ /* 0x000fc800000000ff */
[----:B------:R-:W-:Y:S01]  /*d530*/  PRMT R14, R13, 0x7610, R14 ;  /* 0x000076100d0e7816 */ /* 0x000fe2000000000e */
[----:B------:R-:W-:-:S05]  /*d540*/  @P2 IMAD.MOV.U32 R13, RZ, RZ, R11 ;  /* 0x000000ffff0d2224 */ /* 0x000fca00078e000b */
[----:B------:R0:W-:Y:S01]  /*d550*/  @P2 STG.E.U16 desc[UR14][R12.64+0x70], R14 ;  /* 0x0000700e0c002986 */ /* 0x0001e2000c10150e */
[----:B------:R-:W-:Y:S05]  /*d560*/  @!P3 BRA `(.L_x_460) ;  /* 0x000000000004b947 */ /* 0x000fea0003800000 */
[----:B------:R0:W5:Y:S02]  /*d570*/  LDG.E.LTC128B.U16 R15, desc[UR14][R8.64+0x72] ;  /* 0x0000720e080f7981 */ /* 0x000164000c1e1520 */
.L_x_460:
[----:B------:R-:W-:Y:S05]  /*d580*/  BSYNC B0 ;  /* 0x0000000000007941 */ /* 0x000fea0003800000 */
.L_x_459:
        /* <DEDUP_REMOVED lines=12> */
.L_x_462:
[----:B------:R-:W-:Y:S05]  /*d650*/  BSYNC B0 ;  /* 0x0000000000007941 */ /* 0x000fea0003800000 */
.L_x_461:
        /* <DEDUP_REMOVED lines=12> */
.L_x_464:
[----:B------:R-:W-:Y:S05]  /*d720*/  BSYNC B0 ;  /* 0x0000000000007941 */ /* 0x000fea0003800000 */
.L_x_463:
        /* <DEDUP_REMOVED lines=12> */
.L_x_466:
[----:B------:R-:W-:Y:S05]  /*d7f0*/  BSYNC B0 ;  /* 0x0000000000007941 */ /* 0x000fea0003800000 */
.L_x_465:
        /* <DEDUP_REMOVED lines=12> */
.L_x_468:
[----:B------:R-:W-:Y:S05]  /*d8c0*/  BSYNC B0 ;  /* 0x0000000000007941 */ /* 0x000fea0003800000 */
.L_x_467:
        /* <DEDUP_REMOVED lines=12> */
.L_x_470:
[----:B------:R-:W-:Y:S05]  /*d990*/  BSYNC B0 ;  /* 0x0000000000007941 */ /* 0x000fea0003800000 */
.L_x_469:
        /* <DEDUP_REMOVED lines=12> */
.L_x_472:
[----:B------:R-:W-:Y:S05]  /*da60*/  BSYNC B0 ;  /* 0x0000000000007941 */ /* 0x000fea0003800000 */
.L_x_471:
        /* <DEDUP_REMOVED lines=12> */
.L_x_474:
[----:B------:R-:W-:Y:S05]  /*db30*/  BSYNC B0 ;  /* 0x0000000000007941 */ /* 0x000fea0003800000 */
.L_x_473:
        /* <DEDUP_REMOVED lines=12> */
.L_x_476:
[----:B------:R-:W-:Y:S05]  /*dc00*/  BSYNC B0 ;  /* 0x0000000000007941 */ /* 0x000fea0003800000 */
.L_x_475:
        /* <DEDUP_REMOVED lines=12> */
.L_x_478:
[----:B------:R-:W-:Y:S05]  /*dcd0*/  BSYNC B0 ;  /* 0x0000000000007941 */ /* 0x000fea0003800000 */
.L_x_477:
        /* <DEDUP_REMOVED lines=12> */
.L_x_480:
[----:B------:R-:W-:Y:S05]  /*dda0*/  BSYNC B0 ;  /* 0x0000000000007941 */ /* 0x000fea0003800000 */
.L_x_479:
        /* <DEDUP_REMOVED lines=12> */
.L_x_482:
[----:B------:R-:W-:Y:S05]  /*de70*/  BSYNC B0 ;  /* 0x0000000000007941 */ /* 0x000fea0003800000 */
.L_x_481:
        /* <DEDUP_REMOVED lines=12> */
.L_x_484:
[----:B------:R-:W-:Y:S05]  /*df40*/  BSYNC B0 ;  /* 0x0000000000007941 */ /* 0x000fea0003800000 */
.L_x_483:
        /* <DEDUP_REMOVED lines=12> */
.L_x_486:
[----:B------:R-:W-:Y:S05]  /*e010*/  BSYNC B0 ;  /* 0x0000000000007941 */ /* 0x000fea0003800000 */
.L_x_485:
        /* <DEDUP_REMOVED lines=12> */
.L_x_488:
[----:B------:R-:W-:Y:S05]  /*e0e0*/  BSYNC B0 ;  /* 0x0000000000007941 */ /* 0x000fea0003800000 */
.L_x_487:
        /* <DEDUP_REMOVED lines=12> */
.L_x_490:
[----:B------:R-:W-:Y:S05]  /*e1b0*/  BSYNC B0 ;  /* 0x0000000000007941 */ /* 0x000fea0003800000 */
.L_x_489:
        /* <DEDUP_REMOVED lines=12> */
.L_x_492:
[----:B------:R-:W-:Y:S05]  /*e280*/  BSYNC B0 ;  /* 0x0000000000007941 */ /* 0x000fea0003800000 */
.L_x_491:
        /* <DEDUP_REMOVED lines=12> */
.L_x_494:
[----:B------:R-:W-:Y:S05]  /*e350*/  BSYNC B0 ;  /* 0x0000000000007941 */ /* 0x000fea0003800000 */
.L_x_493:
        /* <DEDUP_REMOVED lines=12> */
.L_x_496:
[----:B------:R-:W-:Y:S05]  /*e420*/  BSYNC B0 ;  /* 0x0000000000007941 */ /* 0x000fea0003800000 */
.L_x_495:
        /* <DEDUP_REMOVED lines=12> */
.L_x_498:
[----:B------:R-:W-:Y:S05]  /*e4f0*/  BSYNC B0 ;  /* 0x0000000000007941 */ /* 0x000fea0003800000 */
.L_x_497:
        /* <DEDUP_REMOVED lines=12> */
.L_x_500:
[----:B------:R-:W-:Y:S05]  /*e5c0*/  BSYNC B0 ;  /* 0x0000000000007941 */ /* 0x000fea0003800000 */
.L_x_499:
        /* <DEDUP_REMOVED lines=12> */
.L_x_502:
[----:B------:R-:W-:Y:S05]  /*e690*/  BSYNC B0 ;  /* 0x0000000000007941 */ /* 0x000fea0003800000 */
.L_x_501:
        /* <DEDUP_REMOVED lines=12> */
.L_x_504:
[----:B------:R-:W-:Y:S05]  /*e760*/  BSYNC B0 ;  /* 0x0000000000007941 */ /* 0x000fea0003800000 */
.L_x_503:
        /* <DEDUP_REMOVED lines=12> */
.L_x_506:
[----:B------:R-:W-:Y:S05]  /*e830*/  BSYNC B0 ;  /* 0x0000000000007941 */ /* 0x000fea0003800000 */
.L_x_505:
        /* <DEDUP_REMOVED lines=12> */
.L_x_508:
[----:B------:R-:W-:Y:S05]  /*e900*/  BSYNC B0 ;  /* 0x0000000000007941 */ /* 0x000fea0003800000 */
.L_x_507:
        /* <DEDUP_REMOVED lines=12> */
.L_x_510:
[----:B------:R-:W-:Y:S05]  /*e9d0*/  BSYNC B0 ;  /* 0x0000000000007941 */ /* 0x000fea0003800000 */
.L_x_509:
        /* <DEDUP_REMOVED lines=12> */
.L_x_512:
[----:B------:R-:W-:Y:S05]  /*eaa0*/  BSYNC B0 ;  /* 0x0000000000007941 */ /* 0x000fea0003800000 */
.L_x_511:
        /* <DEDUP_REMOVED lines=12> */
.L_x_514:
[----:B------:R-:W-:Y:S05]  /*eb70*/  BSYNC B0 ;  /* 0x0000000000007941 */ /* 0x000fea0003800000 */
.L_x_513:
        /* <DEDUP_REMOVED lines=12> */
.L_x_516:
[----:B------:R-:W-:Y:S05]  /*ec40*/  BSYNC B0 ;  /* 0x0000000000007941 */ /* 0x000fea0003800000 */
.L_x_515:
        /* <DEDUP_REMOVED lines=12> */
.L_x_518:
[----:B------:R-:W-:Y:S05]  /*ed10*/  BSYNC B0 ;  /* 0x0000000000007941 */ /* 0x000fea0003800000 */
.L_x_517:
        /* <DEDUP_REMOVED lines=12> */
.L_x_520:
[----:B------:R-:W-:Y:S05]  /*ede0*/  BSYNC B0 ;  /* 0x0000000000007941 */ /* 0x000fea0003800000 */
.L_x_519:
[----:B01--45:R-:W-:Y:S01]  /*edf0*/  HADD2.F32 R4, -RZ, R15.H0_H0 ;  /* 0x2000000fff047230 */ /* 0x033fe20000004100 */
[----:B------:R-:W-:Y:S01]  /*ee00*/  @P0 MOV R6, R2 ;  /* 0x0000000200060202 */ /* 0x000fe20000000f00 */
[----:B------:R-:W-:Y:S01]  /*ee10*/  BSSY B0, `(.L_x_521) ;  /* 0x0000008000007945 */ /* 0x000fe20003800000 */
[----:B------:R-:W-:Y:S02]  /*ee20*/  ISETP.GT.AND P2, PT, R0, 0x78, P1 ;  /* 0x000000780000780c */ /* 0x000fe40000f44270 */
[----:B------:R-:W-:-:S04]  /*ee30*/  FMUL R4, R4, UR16 ;  /* 0x0000001004047c20 */ /* 0x000fc80008400000 */
[----:B------:R-:W-:-:S05]  /*ee40*/  FFMA R4, R85, UR13, R4 ;  /* 0x0000000d55047c23 */ /* 0x000fca0008000004 */
[----:B------:R-:W-:-:S05]  /*ee50*/  F2FP.F16.F32.PACK_AB R4, RZ, R4 ;  /* 0x00000004ff04723e */ /* 0x000fca00000000ff */
[----:B------:R0:W-:Y:S01]  /*ee60*/  @P0 STG.E.U16 desc[UR14][R6.64+0xf2], R4 ;  /* 0x0000f20406000986 */ /* 0x0001e2000c10150e */
[----:B------:R-:W-:Y:S05]  /*ee70*/  @!P2 BRA `(.L_x_522) ;  /* 0x000000000004a947 */ /* 0x000fea0003800000 */
[----:B------:R1:W5:Y:S02]  /*ee80*/  LDG.E.LTC128B.U16 R15, desc[UR14][R8.64+0xf0] ;  /* 0x0000f00e080f7981 */ /* 0x000364000c1e1520 */
.L_x_522:
[----:B------:R-:W-:Y:S05]  /*ee90*/  BSYNC B0 ;  /* 0x0000000000007941 */ /* 0x000fea0003800000 */
.L_x_521:
        /* <DEDUP_REMOVED lines=12> */
.L_x_524:
[----:B------:R-:W-:Y:S05]  /*ef60*/  BSYNC B0 ;  /* 0x0000000000007941 */ /* 0x000fea0003800000 */
.L_x_523:
[----:B-----5:R-:W-:Y:S02]  /*ef70*/  HADD2.F32 R15, -RZ, R15.H0_H0 ;  /* 0x2000000fff0f7230 */ /* 0x020fe40000004100 */
[----:B------:R-:W-:-:S03]  /*ef80*/  VIADD R2, R2, UR8 ;  /* 0x0000000802027c36 */ /* 0x000fc60008000000 */
[----:B0-----:R-:W-:-:S04]  /*ef90*/  FMUL R0, R15, UR16 ;  /* 0x000000100f007c20 */ /* 0x001fc80008400000 */
[----:B------:R-:W-:Y:S01]  /*efa0*/  FFMA R0, R87, UR13, R0 ;  /* 0x0000000d57007c23 */ /* 0x000fe20008000000 */
[----:B------:R-:W-:Y:S06]  /*efb0*/  @!P1 EXIT ;  /* 0x000000000000994d */ /* 0x000fec0003800000 */
[----:B------:R-:W-:Y:S01]  /*efc0*/  F2FP.F16.F32.PACK_AB R0, RZ, R0 ;  /* 0x00000000ff00723e */ /* 0x000fe200000000ff */
[----:B------:R-:W-:-:S05]  /*efd0*/  IMAD.MOV.U32 R3, RZ, RZ, R11 ;  /* 0x000000ffff037224 */ /* 0x000fca00078e000b */
[----:B------:R-:W-:Y:S01]  /*efe0*/  STG.E.U16 desc[UR14][R2.64+0xf2], R0 ;  /* 0x0000f20002007986 */ /* 0x000fe2000c10150e */
[----:B------:R-:W-:Y:S05]  /*eff0*/  EXIT ;  /* 0x000000000000794d */ /* 0x000fea0003800000 */
.L_x_22:
[----:B------:R-:W2:Y:S01]  /*f000*/  LDL.LU R7, [R1+0x8] ;  /* 0x0000080001077983 */ /* 0x000ea20000300800 */
[----:B------:R-:W-:-:S03]  /*f010*/  ULDC.64 UR6, c[0x0][0x650] ;  /* 0x0001940000067ab9 */ /* 0x000fc60000000a00 */
[----:B------:R-:W3:Y:S04]  /*f020*/  LDL.LU R6, [R1+0xc] ;  /* 0x00000c0001067983 */ /* 0x000ee80000300800 */
[----:B------:R-:W4:Y:S04]  /*f030*/  LDL.LU R8, [R1+0x18] ;  /* 0x0000180001087983 */ /* 0x000f280000300800 */
[----:B------:R-:W5:Y:S04]  /*f040*/  LDL.LU R252, [R1+0x4c] ;  /* 0x00004c0001fc7983 */ /* 0x000f680000300800 */
        /* <DEDUP_REMOVED lines=35> */
[----:B------:R-:W5:Y:S01]  /*f280*/  LDL.LU R232, [R1+0xdc] ;  /* 0x0000dc0001e87983 */ /* 0x000f620000300800 */
[----:B------:R-:W-:-:S03]  /*f290*/  LEA R2, P2, R4, UR6, 0x1 ;  /* 0x0000000604027c11 */ /* 0x000fc6000f8408ff */
[----:B------:R-:W5:Y:S04]  /*f2a0*/  LDL.LU R231, [R1+0xe0] ;  /* 0x0000e00001e77983 */ /* 0x000f680000300800 */
[----:B------:R-:W5:Y:S04]  /*f2b0*/  LDL.LU R233, [R1+0xe4] ;  /* 0x0000e40001e97983 */ /* 0x000f680000300800 */
[----:B------:R-:W5:Y:S04]  /*f2c0*/  LDL.LU R234, [R1+0xe8] ;  /* 0x0000e80001ea7983 */ /* 0x000f680000300800 */
[----:B------:R-:W5:Y:S01]  /*f2d0*/  LDL.LU R235, [R1+0xec] ;  /* 0x0000ec0001eb7983 */ /* 0x000f620000300800 */
[----:B------:R-:W-:-:S03]  /*f2e0*/  LEA.HI.X R3, R4, UR7, R3, 0x1, P2 ;  /* 0x0000000704037c11 */ /* 0x000fc600090f0c03 */
[----:B------:R-:W5:Y:S04]  /*f2f0*/  LDL.LU R236, [R1+0xf0] ;  /* 0x0000f00001ec7983 */ /* 0x000f680000300800 */
[----:B------:R-:W5:Y:S04]  /*f300*/  LDL.LU R237, [R1+0xf4] ;  /* 0x0000f40001ed7983 */ /* 0x000f680000300800 */
[----:B------:R-:W5:Y:S04]  /*f310*/  LDL.LU R238, [R1+0xf8] ;  /* 0x0000f80001ee7983 */ /* 0x000f680000300800 */
[----:B------:R-:W5:Y:S04]  /*f320*/  LDL.LU R239, [R1+0xfc] ;  /* 0x0000fc0001ef7983 */ /* 0x000f680000300800 */
[----:B------:R-:W4:Y:S04]  /*f330*/  LDL.LU R4, [R1+0x4] ;  /* 0x0000040001047983 */ /* 0x000f280000300800 */
[----:B------:R-:W5:Y:S01]  /*f340*/  LDL.LU R5, [R1] ;  /* 0x0000000001057983 */ /* 0x000f620000300800 */
[----:B------:R-:W-:Y:S01]  /*f350*/  ISETP.GT.AND P2, PT, R0, 0x1, P0 ;  /* 0x000000010000780c */ /* 0x000fe20000744270 */
[----:B------:R-:W-:-:S02]  /*f360*/  USHF.L.U32 UR9, UR4, 0x1, URZ ;  /* 0x0000000104097899 */ /* 0x000fc4000800063f */
[----:B------:R-:W-:Y:S01]  /*f370*/  USHF.L.U64.HI UR8, UR4, 0x1, UR5 ;  /* 0x0000000104087899 */ /* 0x000fe20008010205 */
[----:B--2---:R-:W-:Y:S01]  /*f380*/  FMUL R7, R7, UR13 ;  /* 0x0000000d07077c20 */ /* 0x004fe20008400000 */
[----:B---3--:R-:W-:-:S04]  /*f390*/  FMUL R6, R6, UR13 ;  /* 0x0000000d06067c20 */ /* 0x008fc80008400000 */
[----:B------:R-:W-:Y:S02]  /*f3a0*/  F2FP.F16.F32.PACK_AB R7, RZ, R7 ;  /* 0x00000007ff07723e */ /* 0x000fe400000000ff */
[----:B------:R-:W-:Y:S01]  /*f3b0*/  F2FP.F16.F32.PACK_AB R6, RZ, R6 ;  /* 0x00000006ff06723e */ /* 0x000fe200000000ff */
[----:B----4-:R-:W-:Y:S01]  /*f3c0*/  FMUL R4, R4, UR13 ;  /* 0x0000000d04047c20 */ /* 0x010fe20008400000 */
[----:B-----5:R-:W-:-:S04]  /*f3d0*/  FMUL R5, R5, UR13 ;  /* 0x0000000d05057c20 */ /* 0x020fc80008400000 */
[----:B------:R-:W-:Y:S02]  /*f3e0*/  F2FP.F16.F32.PACK_AB R4, RZ, R4 ;  /* 0x00000004ff04723e */ /* 0x000fe400000000ff */
[----:B------:R-:W-:-:S03]  /*f3f0*/  F2FP.F16.F32.PACK_AB R5, RZ, R5 ;  /* 0x00000005ff05723e */ /* 0x000fc600000000ff */
[----:B------:R1:W-:Y:S04]  /*f400*/  @P2 STG.E.U16 desc[UR14][R2.64+0x2], R4 ;  /* 0x0000020402002986 */ /* 0x0003e8000c10150e */
[----:B------:R2:W-:Y:S01]  /*f410*/  @P1 STG.E.U16 desc[UR14][R2.64], R5 ;  /* 0x0000000502001986 */ /* 0x0005e2000c10150e */
[----:B------:R-:W-:-:S04]  /*f420*/  ISETP.GT.AND P1, PT, R14, 0x8, PT ;  /* 0x000000080e00780c */ /* 0x000fc80003f24270 */
[----:B------:R-:W-:Y:S02]  /*f430*/  ISETP.GT.AND P2, PT, R0, RZ, P1 ;  /* 0x000000ff0000720c */ /* 0x000fe40000f44270 */
[----:B-1----:R-:W-:-:S04]  /*f440*/  IADD3 R4, P3, R2, UR9, RZ ;  /* 0x0000000902047c10 */ /* 0x002fc8000ff7e0ff */
[----:B--2---:R-:W-:-:S07]  /*f450*/  IADD3.X R5, R3, UR8, RZ, P3, !PT ;  /* 0x0000000803057c10 */ /* 0x004fce0009ffe4ff */
[----:B------:R1:W-:Y:S01]  /*f460*/  @P2 STG.E.U16 desc[UR14][R4.64], R7 ;  /* 0x0000000704002986 */ /* 0x0003e2000c10150e */
[----:B------:R-:W-:-:S03]  /*f470*/  ISETP.GT.AND P2, PT, R0, 0x1, P1 ;  /* 0x000000010000780c */ /* 0x000fc60000f44270 */
[----:B-1----:R-:W2:Y:S10]  /*f480*/  LDL.LU R7, [R1+0x14] ;  /* 0x0000140001077983 */ /* 0x002eb40000300800 */
[----:B------:R1:W-:Y:S04]  /*f490*/  @P2 STG.E.U16 desc[UR14][R4.64+0x2], R6 ;  /* 0x0000020604002986 */ /* 0x0003e8000c10150e */
[----:B-1----:R-:W3:Y:S01]  /*f4a0*/  LDL.LU R6, [R1+0x10] ;  /* 0x0000100001067983 */ /* 0x002ee20000300800 */
[----:B------:R-:W-:Y:S01]  /*f4b0*/  ISETP.GT.AND P2, PT, R0, 0x8, P0 ;  /* 0x000000080000780c */ /* 0x000fe20000744270 */
[----:B------:R-:W-:Y:S01]  /*f4c0*/  FMUL R8, R8, UR13 ;  /* 0x0000000d08087c20 */ /* 0x000fe20008400000 */
[----:B------:R-:W-:-:S02]  /*f4d0*/  ISETP.GT.AND P3, PT, R0, 0x9, P0 ;  /* 0x000000090000780c */ /* 0x000fc40000764270 */
[----:B------:R-:W-:Y:S01]  /*f4e0*/  ISETP.GT.AND P4, PT, R0, 0x8, P1 ;  /* 0x000000080000780c */ /* 0x000fe20000f84270 */
[----:B--2---:R-:W-:-:S05]  /*f4f0*/  FMUL R7, R7, UR13 ;  /* 0x0000000d07077c20 */ /* 0x004fca0008400000 */
[----:B------:R-:W-:Y:S01]  /*f500*/  F2FP.F16.F32.PACK_AB R7, RZ, R7 ;  /* 0x00000007ff07723e */ /* 0x000fe200000000ff */
[----:B---3--:R-:W-:-:S05]  /*f510*/  FMUL R6, R6, UR13 ;  /* 0x0000000d06067c20 */ /* 0x008fca0008400000 */
[----:B------:R-:W-:-:S04]  /*f520*/  F2FP.F16.F32.PACK_AB R6, RZ, R6 ;  /* 0x00000006ff06723e */ /* 0x000fc800000000ff */
[----:B------:R-:W-:Y:S02]  /*f530*/  PRMT R9, R6, 0x7610, R9 ;  /* 0x0000761006097816 */ /* 0x000fe40000000009 */
[----:B------:R-:W-:Y:S01]  /*f540*/  F2FP.F16.F32.PACK_AB R6, RZ, R8 ;  /* 0x00000008ff06723e */ /* 0x000fe200000000ff */
[----:B------:R1:W-:Y:S04]  /*f550*/  @P3 STG.E.U16 desc[UR14][R2.64+0x12], R7 ;  /* 0x0000120702003986 */ /* 0x0003e8000c10150e */
[----:B------:R-:W2:Y:S04]  /*f560*/  LDL.LU R8, [R1+0x28] ;  /* 0x0000280001087983 */ /* 0x000ea80000300800 */
[----:B------:R-:W-:Y:S04]  /*f570*/  @P2 STG.E.U16 desc[UR14][R2.64+0x10], R9 ;  /* 0x0000100902002986 */ /* 0x000fe8000c10150e */
[----:B-1----:R-:W3:Y:S04]  /*f580*/  LDL.LU R7, [R1+0x24] ;  /* 0x0000240001077983 */ /* 0x002ee80000300800 */
[----:B------:R1:W-:Y:S04]  /*f590*/  @P4 STG.E.U16 desc[UR14][R4.64+0x10], R6 ;  /* 0x0000100604004986 */ /* 0x0003e8000c10150e */
[----:B-1----:R-:W4:Y:S01]  /*f5a0*/  LDL.LU R6, [R1+0x1c] ;  /* 0x00001c0001067983 */ /* 0x002f220000300800 */
[----:B------:R-:W-:Y:S01]  /*f5b0*/  ISETP.GT.AND P2, PT, R0, 0x9, P1 ;  /* 0x000000090000780c */ /* 0x000fe20000f44270 */
[----:B----4-:R-:W-:-:S05]  /*f5c0*/  FMUL R6, R6, UR13 ;  /* 0x0000000d06067c20 */ /* 0x010fca0008400000 */
[----:B------:R-:W-:-:S07]  /*f5d0*/  F2FP.F16.F32.PACK_AB R6, RZ, R6 ;  /* 0x00000006ff06723e */ /* 0x000fce00000000ff */
[----:B------:R1:W-:Y:S04]  /*f5e0*/  @P2 STG.E.U16 desc[UR14][R4.64+0x12], R6 ;  /* 0x0000120604002986 */ /* 0x0003e8000c10150e */
[----:B-1----:R-:W4:Y:S01]  /*f5f0*/  LDL.LU R6, [R1+0x20] ;  /* 0x0000200001067983 */ /* 0x002f220000300800 */
[----:B--2---:R-:W-:Y:S01]  /*f600*/  FMUL R8, R8, UR13 ;  /* 0x0000000d08087c20 */ /* 0x004fe20008400000 */
[C---:B------:R-:W-:Y:S01]  /*f610*/  ISETP.GT.AND P2, PT, R0.reuse, 0x10, P0 ;  /* 0x000000100000780c */ /* 0x040fe20000744270 */
[----:B---3--:R-:W-:Y:S01]  /*f620*/  FMUL R7, R7, UR13 ;  /* 0x0000000d07077c20 */ /* 0x008fe20008400000 */
[C---:B------:R-:W-:Y:S02]  /*f630*/  ISETP.GT.AND P3, PT, R0.reuse, 0x11, P0 ;  /* 0x000000110000780c */ /* 0x040fe40000764270 */
[----:B------:R-:W-:-:S02]  /*f640*/  ISETP.GT.AND P4, PT, R0, 0x10, P1 ;  /* 0x000000100000780c */ /* 0x000fc40000f84270 */
[----:B------:R-:W-:Y:S01]  /*f650*/  F2FP.F16.F32.PACK_AB R7, RZ, R7 ;  /* 0x00000007ff07723e */ /* 0x000fe200000000ff */
[----:B----4-:R-:W-:-:S05]  /*f660*/  FMUL R6, R6, UR13 ;  /* 0x0000000d06067c20 */ /* 0x010fca0008400000 */
[----:B------:R-:W-:-:S04]  /*f670*/  F2FP.F16.F32.PACK_AB R6, RZ, R6 ;  /* 0x00000006ff06723e */ /* 0x000fc800000000ff */
[----:B------:R-:W-:Y:S02]  /*f680*/  PRMT R9, R6, 0x7610, R9 ;  /* 0x0000761006097816 */ /* 0x000fe40000000009 */
[----:B------:R-:W-:Y:S02]  /*f690*/  F2FP.F16.F32.PACK_AB R6, RZ, R8 ;  /* 0x00000008ff06723e */ /* 0x000fe400000000ff */
[----:B------:R-:W2:Y:S04]  /*f6a0*/  LDL.LU R8, [R1+0x2c] ;  /* 0x00002c0001087983 */ /* 0x000ea80000300800 */
[----:B------:R1:W-:Y:S01]  /*f6b0*/  @P2 STG.E.U16 desc[UR14][R2.64+0x20], R9 ;  /* 0x0000200902002986 */ /* 0x0003e2000c10150e */
[----:B------:R-:W-:-:S03]  /*f6c0*/  ISETP.GT.AND P2, PT, R0, 0x11, P1 ;  /* 0x000000110000780c */ /* 0x000fc60000f44270 */
[----:B------:R-:W-:Y:S04]  /*f6d0*/  @P3 STG.E.U16 desc[UR14][R2.64+0x22], R7 ;  /* 0x0000220702003986 */ /* 0x000fe8000c10150e */
[----:B------:R3:W-:Y:S04]  /*f6e0*/  @P4 STG.E.U16 desc[UR14][R4.64+0x20], R6 ;  /* 0x0000200604004986 */ /* 0x0007e8000c10150e */
[----:B-1----:R-:W4:Y:S01]  /*f6f0*/  LDL.LU R9, [R1+0x34] ;  /* 0x0000340001097983 */ /* 0x002f220000300800 */
[----:B--2---:R-:W-:-:S05]  /*f700*/  FMUL R8, R8, UR13 ;  /* 0x0000000d08087c20 */ /* 0x004fca0008400000 */
[----:B------:R-:W-:-:S04]  /*f710*/  F2FP.F16.F32.PACK_AB R8, RZ, R8 ;  /* 0x00000008ff08723e */ /* 0x000fc800000000ff */
[----:B---3--:R-:W-:Y:S02]  /*f720*/  PRMT R6, R8, 0x7610, R6 ;  /* 0x0000761008067816 */ /* 0x008fe40000000006 */
[----:B------:R-:W2:Y:S04]  /*f730*/  LDL.LU R8, [R1+0x30] ;  /* 0x0000300001087983 */ /* 0x000ea80000300800 */
[----:B------:R1:W-:Y:S04]  /*f740*/  @P2 STG.E.U16 desc[UR14][R4.64+0x22], R6 ;  /* 0x0000220604002986 */ /* 0x0003e8000c10150e */
[----:B-1----:R-:W3:Y:S01]  /*f750*/  LDL.LU R6, [R1+0x3c] ;  /* 0x00003c0001067983 */ /* 0x002ee20000300800 */
[----:B------:R-:W-:Y:S01]  /*f760*/  ISETP.GT.AND P2, PT, R0, 0x18, P0 ;  /* 0x000000180000780c */ /* 0x000fe20000744270 */
[----:B----4-:R-:W-:Y:S01]  /*f770*/  FMUL R9, R9, UR13 ;  /* 0x0000000d09097c20 */ /* 0x010fe20008400000 */
[----:B--2---:R-:W-:-:S05]  /*f780*/  FMUL R8, R8, UR13 ;  /* 0x0000000d08087c20 */ /* 0x004fca0008400000 */
[----:B------:R-:W-:Y:S02]  /*f790*/  F2FP.F16.F32.PACK_AB R7, RZ, R8 ;  /* 0x00000008ff07723e */ /* 0x000fe400000000ff */
[----:B------:R-:W-:Y:S02]  /*f7a0*/  F2FP.F16.F32.PACK_AB R8, RZ, R9 ;  /* 0x00000009ff08723e */ /* 0x000fe400000000ff */
[----:B------:R-:W2:Y:S01]  /*f7b0*/  LDL.LU R9, [R1+0x38] ;  /* 0x0000380001097983 */ /* 0x000ea20000300800 */
[C---:B------:R-:W-:Y:S02]  /*f7c0*/  ISETP.GT.AND P3, PT, R0.reuse, 0x19, P0 ;  /* 0x000000190000780c */ /* 0x040fe40000764270 */
[----:B------:R-:W-:Y:S01]  /*f7d0*/  ISETP.GT.AND P4, PT, R0, 0x18, P1 ;  /* 0x000000180000780c */ /* 0x000fe20000f84270 */
[----:B------:R1:W-:Y:S01]  /*f7e0*/  @P2 STG.E.U16 desc[UR14][R2.64+0x30], R7 ;  /* 0x0000300702002986 */ /* 0x0003e2000c10150e */
[----:B---3--:R-:W-:-:S05]  /*f7f0*/  FMUL R6, R6, UR13 ;  /* 0x0000000d06067c20 */ /* 0x008fca0008400000 */
[----:B------:R-:W-:Y:S01]  /*f800*/  F2FP.F16.F32.PACK_AB R6, RZ, R6 ;  /* 0x00000006ff06723e */ /* 0x000fe200000000ff */
[----:B-1----:R-:W3:Y:S03]  /*f810*/  LDL.LU R7, [R1+0x44] ;  /* 0x0000440001077983 */ /* 0x002ee60000300800 */
[----:B------:R-:W-:Y:S02]  /*f820*/  PRMT R10, R6, 0x7610, R10 ;  /* 0x00007610060a7816 */ /* 0x000fe4000000000a */
[----:B------:R-:W4:Y:S04]  /*f830*/  LDL.LU R6, [R1+0x40] ;  /* 0x0000400001067983 */ /* 0x000f280000300800 */
[----:B------:R1:W-:Y:S01]  /*f840*/  @P3 STG.E.U16 desc[UR14][R2.64+0x32], R8 ;  /* 0x0000320802003986 */ /* 0x0003e2000c10150e */
[----:B------:R-:W-:-:S02]  /*f850*/  ISETP.GT.AND P2, PT, R0, 0x19, P1 ;  /* 0x000000190000780c */ /* 0x000fc40000f44270 */
[----:B------:R-:W-:Y:S01]  /*f860*/  ISETP.GT.AND P5, PT, R0, 0x30, P1 ;  /* 0x000000300000780c */ /* 0x000fe20000fa4270 */
[----:B------:R-:W-:Y:S01]  /*f870*/  FMUL R12, R12, UR13 ;  /* 0x0000000d0c0c7c20 */ /* 0x000fe20008400000 */
        /* <DEDUP_REMOVED lines=31> */
[----:B------:R-:W-:-:S02]  /*fa70*/  USHF.L.U32 UR6, UR18, 0x6, URZ ;  /* 0x0000000612067899 */ /* 0x000fc4000800063f */
[----:B------:R-:W-:Y:S01]  /*fa80*/  USHF.L.U64.HI UR7, UR18, 0x6, UR19 ;  /* 0x0000000612077899 */ /* 0x000fe20008010213 */
[----:B------:R-:W-:Y:S01]  /*fa90*/  FMUL R152, R152, UR13 ;  /* 0x0000000d98987c20 */ /* 0x000fe20008400000 */
[----:B------:R-:W-:Y:S01]  /*faa0*/  FMUL R153, R153, UR13 ;  /* 0x0000000d99997c20 */ /* 0x000fe20008400000 */
[----:B------:R-:W-:Y:S01]  /*fab0*/  FMUL R154, R154, UR13 ;  /* 0x0000000d9a9a7c20 */ /* 0x000fe20008400000 */
[----:B------:R-:W-:Y:S01]  /*fac0*/  FMUL R155, R155, UR13 ;  /* 0x0000000d9b9b7c20 */ /* 0x000fe20008400000 */
[----:B--2---:R-:W-:-:S05]  /*fad0*/  FMUL R9, R9, UR13 ;  /* 0x0000000d09097c20 */ /* 0x004fca0008400000 */
[----:B------:R-:W-:Y:S01]  /*fae0*/  F2FP.F16.F32.PACK_AB R9, RZ, R9 ;  /* 0x00000009ff09723e */ /* 0x000fe200000000ff */
[----:B----4-:R-:W-:-:S05]  /*faf0*/  FMUL R6, R6, UR13 ;  /* 0x0000000d06067c20 */ /* 0x010fca0008400000 */
[----:B-1----:R-:W-:Y:S02]  /*fb00*/  F2FP.F16.F32.PACK_AB R8, RZ, R6 ;  /* 0x00000006ff08723e */ /* 0x002fe400000000ff */
[----:B------:R-:W2:Y:S04]  /*fb10*/  LDL.LU R6, [R1+0x48] ;  /* 0x0000480001067983 */ /* 0x000ea80000300800 */
[----:B------:R1:W-:Y:S04]  /*fb20*/  @P4 STG.E.U16 desc[UR14][R4.64+0x30], R9 ;  /* 0x0000300904004986 */ /* 0x0003e8000c10150e */
[----:B------:R-:W-:Y:S01]  /*fb30*/  @P2 STG.E.U16 desc[UR14][R4.64+0x32], R10 ;  /* 0x0000320a04002986 */ /* 0x000fe2000c10150e */
[C---:B------:R-:W-:Y:S01]  /*fb40*/  ISETP.GT.AND P2, PT, R0.reuse, 0x20, P0 ;  /* 0x000000200000780c */ /* 0x040fe20000744270 */
[----:B---3--:R-:W-:Y:S01]  /*fb50*/  FMUL R7, R7, UR13 ;  /* 0x0000000d07077c20 */ /* 0x008fe20008400000 */
[----:B------:R-:W-:-:S02]  /*fb60*/  ISETP.GT.AND P3, PT, R0, 0x21, P0 ;  /* 0x000000210000780c */ /* 0x000fc40000764270 */
[----:B------:R-:W-:Y:S02]  /*fb70*/  ISETP.GT.AND P4, PT, R0, 0x20, P1 ;  /* 0x000000200000780c */ /* 0x000fe40000f84270 */
[----:B------:R-:W-:-:S07]  /*fb80*/  F2FP.F16.F32.PACK_AB R7, RZ, R7 ;  /* 0x00000007ff07723e */ /* 0x000fce00000000ff */
[----:B------:R3:W-:Y:S01]  /*fb90*/  @P2 STG.E.U16 desc[UR14][R2.64+0x40], R8 ;  /* 0x0000400802002986 */ /* 0x0007e2000c10150e */
[----:B------:R-:W-:Y:S02]  /*fba0*/  ISETP.GT.AND P2, PT, R0, 0x21, P1 ;  /* 0x000000210000780c */ /* 0x000fe40000f44270 */
[----:B-1----:R-:W-:Y:S01]  /*fbb0*/  PRMT R9, R7, 0x7610, R9 ;  /* 0x0000761007097816 */ /* 0x002fe20000000009 */
[----:B------:R-:W-:-:S04]  /*fbc0*/  FMUL R7, R250, UR13 ;  /* 0x0000000dfa077c20 */ /* 0x000fc80008400000 */
[----:B------:R1:W-:Y:S01]  /*fbd0*/  @P3 STG.E.U16 desc[UR14][R2.64+0x42], R9 ;  /* 0x0000420902003986 */ /* 0x0003e2000c10150e */
[----:B------:R-:W-:Y:S01]  /*fbe0*/  ISETP.GT.AND P3, PT, R0, 0x29, P0 ;  /* 0x000000290000780c */ /* 0x000fe20000764270 */
[----:B---3--:R-:W-:Y:S01]  /*fbf0*/  FMUL R8, R249, UR13 ;  /* 0x0000000df9087c20 */ /* 0x008fe20008400000 */
[----:B------:R-:W-:-:S04]  /*fc00*/  F2FP.F16.F32.PACK_AB R7, RZ, R7 ;  /* 0x00000007ff07723e */ /* 0x000fc800000000ff */
[----:B------:R-:W-:Y:S02]  /*fc10*/  F2FP.F16.F32.PACK_AB R8, RZ, R8 ;  /* 0x00000008ff08723e */ /* 0x000fe400000000ff */
[----:B------:R-:W-:Y:S02]  /*fc20*/  PRMT R15, R7, 0x7610, R15 ;  /* 0x00007610070f7816 */ /* 0x000fe4000000000f */
[----:B------:R-:W-:Y:S01]  /*fc30*/  PRMT R17, R8, 0x7610, R17 ;  /* 0x0000761008117816 */ /* 0x000fe20000000011 */
[----:B------:R-:W-:Y:S01]  /*fc40*/  FMUL R7, R247, UR13 ;  /* 0x0000000df7077c20 */ /* 0x000fe20008400000 */
[----:B------:R-:W-:-:S04]  /*fc50*/  FMUL R8, R246, UR13 ;  /* 0x0000000df6087c20 */ /* 0x000fc80008400000 */
[----:B------:R-:W-:Y:S02]  /*fc60*/  F2FP.F16.F32.PACK_AB R7, RZ, R7 ;  /* 0x00000007ff07723e */ /* 0x000fe400000000ff */
[----:B------:R-:W-:Y:S01]  /*fc70*/  F2FP.F16.F32.PACK_AB R8, RZ, R8 ;  /* 0x00000008ff08723e */ /* 0x000fe200000000ff */
[----:B-1----:R-:W-:Y:S01]  /*fc80*/  FMUL R9, R245, UR13 ;  /* 0x0000000df5097c20 */ /* 0x002fe20008400000 */
[----:B------:R-:W-:-:S04]  /*fc90*/  F2FP.F16.F32.PACK_AB R12, RZ, R12 ;  /* 0x0000000cff0c723e */ /* 0x000fc800000000ff */
[----:B------:R-:W-:Y:S02]  /*fca0*/  F2FP.F16.F32.PACK_AB R9, RZ, R9 ;  /* 0x00000009ff09723e */ /* 0x000fe400000000ff */
[----:B------:R-:W-:Y:S02]  /*fcb0*/  F2FP.F16.F32.PACK_AB R16, RZ, R16 ;  /* 0x00000010ff10723e */ /* 0x000fe400000000ff */
[----:B------:R-:W-:Y:S02]  /*fcc0*/  F2FP.F16.F32.PACK_AB R18, RZ, R18 ;  /* 0x00000012ff12723e */ /* 0x000fe400000000ff */
[----:B------:R-:W-:Y:S02]  /*fcd0*/  F2FP.F16.F32.PACK_AB R20, RZ, R20 ;  /* 0x00000014ff14723e */ /* 0x000fe400000000ff */
[----:B------:R-:W-:Y:S02]  /*fce0*/  F2FP.F16.F32.PACK_AB R19, RZ, R19 ;  /* 0x00000013ff13723e */ /* 0x000fe400000000ff */
[----:B------:R-:W-:-:S02]  /*fcf0*/  F2FP.F16.F32.PACK_AB R21, RZ, R21 ;  /* 0x00000015ff15723e */ /* 0x000fc400000000ff */
        /* <DEDUP_REMOVED lines=25> */
[----:B------:R-:W-:Y:S01]  /*fe90*/  F2FP.F16.F32.PACK_AB R239, RZ, R239 ;  /* 0x000000efffef723e */ /* 0x000fe200000000ff */
[----:B--2---:R-:W-:-:S05]  /*fea0*/  FMUL R6, R6, UR13 ;  /* 0x0000000d06067c20 */ /* 0x004fca0008400000 */
[----:B------:R-:W-:-:S04]  /*feb0*/  F2FP.F16.F32.PACK_AB R6, RZ, R6 ;  /* 0x00000006ff06723e */ /* 0x000fc800000000ff */
[----:B------:R-:W-:Y:S01]  /*fec0*/  PRMT R10, R6, 0x7610, R10 ;  /* 0x00007610060a7816 */ /* 0x000fe2000000000a */
[----:B------:R-:W-:-:S05]  /*fed0*/  FMUL R6, R252, UR13 ;  /* 0x0000000dfc067c20 */ /* 0x000fca0008400000 */
[----:B------:R-:W-:-:S04]  /*fee0*/  F2FP.F16.F32.PACK_AB R6, RZ, R6 ;  /* 0x00000006ff06723e */ /* 0x000fc800000000ff */
[----:B------:R-:W-:Y:S01]  /*fef0*/  PRMT R11, R6, 0x7610, R11 ;  /* 0x00007610060b7816 */ /* 0x000fe2000000000b */
[----:B------:R1:W-:Y:S01]  /*ff00*/  @P4 STG.E.U16 desc[UR14][R4.64+0x40], R10 ;  /* 0x0000400a04004986 */ /* 0x0003e2000c10150e */
[----:B------:R-:W-:-:S03]  /*ff10*/  FMUL R6, R251, UR13 ;  /* 0x0000000dfb067c20 */ /* 0x000fc60008400000 */
[----:B------:R2:W-:Y:S01]  /*ff20*/  @P2 STG.E.U16 desc[UR14][R4.64+0x42], R11 ;  /* 0x0000420b04002986 */ /* 0x0005e2000c10150e */
[C---:B------:R-:W-:Y:S02]  /*ff30*/  ISETP.GT.AND P2, PT, R0.reuse, 0x28, P0 ;  /* 0x000000280000780c */ /* 0x040fe40000744270 */
[----:B------:R-:W-:Y:S02]  /*ff40*/  ISETP.GT.AND P4, PT, R0, 0x28, P1 ;  /* 0x000000280000780c */ /* 0x000fe40000f84270 */
[----:B------:R-:W-:-:S04]  /*ff50*/  F2FP.F16.F32.PACK_AB R6, RZ, R6 ;  /* 0x00000006ff06723e */ /* 0x000fc800000000ff */
[----:B------:R-:W-:Y:S01]  /*ff60*/  PRMT R13, R6, 0x7610, R13 ;  /* 0x00007610060d7816 */ /* 0x000fe2000000000d */
[----:B------:R-:W-:Y:S01]  /*ff70*/  @P3 STG.E.U16 desc[UR14][R2.64+0x52], R15 ;  /* 0x0000520f02003986 */ /* 0x000fe2000c10150e */
[----:B------:R-:W-:-:S03]  /*ff80*/  ISETP.GT.AND P3, PT, R0, 0x30, P0 ;  /* 0x000000300000780c */ /* 0x000fc60000764270 */
[----:B------:R3:W-:Y:S01]  /*ff90*/  @P2 STG.E.U16 desc[UR14][R2.64+0x50], R13 ;  /* 0x0000500d02002986 */ /* 0x0007e2000c10150e */
[----:B------:R-:W-:Y:S01]  /*ffa0*/  ISETP.GT.AND P2, PT, R0, 0x29, P1 ;  /* 0x000000290000780c */ /* 0x000fe20000f44270 */
[----:B------:R-:W-:Y:S02]  /*ffb0*/  FMUL R6, R248, UR13 ;  /* 0x0000000df8067c20 */ /* 0x000fe40008400000 */
[----:B------:R4:W-:Y:S01]  /*ffc0*/  @P4 STG.E.U16 desc[UR14][R4.64+0x50], R17 ;  /* 0x0000501104004986 */ /* 0x0009e2000c10150e */
[----:B------:R-:W-:Y:S02]  /*ffd0*/  ISETP.GT.AND P4, PT, R0, 0x31, P0 ;  /* 0x000000310000780c */ /* 0x000fe40000784270 */
[----:B------:R-:W-:Y:S01]  /*ffe0*/  F2FP.F16.F32.PACK_AB R6, RZ, R6 ;  /* 0x00000006ff06723e */ /* 0x000fe200000000ff */
[----:B-1----:R-:W-:Y:S01]  /*fff0*/  FMUL R10, R244, UR13 ;  /* 0x0000000df40a7c20 */ /* 0x002fe20008400000 */
[----:B--2---:R-:W-:-:S05]  /*10000*/  FMUL R11, R243, UR13 ;  /* 0x0000000df30b7c20 */ /* 0x004fca0008400000 */
[----:B------:R-:W-:Y:S01]  /*10010*/  @P2 STG.E.U16 desc[UR14][R4.64+0x52], R6 ;  /* 0x0000520604002986 */ /* 0x000fe2000c10150e */
[----:B------:R-:W-:-:S03]  /*10020*/  ISETP.GT.AND P2, PT, R0, 0x31, P1 ;  /* 0x000000310000780c */ /* 0x000fc60000f44270 */
[----:B------:R-:W-:Y:S01]  /*10030*/  @P3 STG.E.U16 desc[UR14][R2.64+0x60], R7 ;  /* 0x0000600702003986 */ /* 0x000fe2000c10150e */
[----:B------:R-:W-:-:S03]  /*10040*/  ISETP.GT.AND P3, PT, R0, 0x38, P0 ;  /* 0x000000380000780c */ /* 0x000fc60000764270 */
[----:B------:R-:W-:Y:S01]  /*10050*/  @P4 STG.E.U16 desc[UR14][R2.64+0x62], R8 ;  /* 0x0000620802004986 */ /* 0x000fe2000c10150e */
[C---:B------:R-:W-:Y:S02]  /*10060*/  ISETP.GT.AND P4, PT, R0.reuse, 0x39, P0 ;  /* 0x000000390000780c */ /* 0x040fe40000784270 */
[----:B------:R-:W-:Y:S02]  /*10070*/  F2FP.F16.F32.PACK_AB R10, RZ, R10 ;  /* 0x0000000aff0a723e */ /* 0x000fe400000000ff */
[----:B------:R-:W-:Y:S01]  /*10080*/  F2FP.F16.F32.PACK_AB R11, RZ, R11 ;  /* 0x0000000bff0b723e */ /* 0x000fe200000000ff */
[----:B------:R-:W-:Y:S01]  /*10090*/  @P5 STG.E.U16 desc[UR14][R4.64+0x60], R9 ;  /* 0x0000600904005986 */ /* 0x000fe2000c10150e */
[----:B------:R-:W-:-:S03]  /*100a0*/  ISETP.GT.AND P5, PT, R0, 0x38, P1 ;  /* 0x000000380000780c */ /* 0x000fc60000fa4270 */
[----:B------:R-:W-:Y:S01]  /*100b0*/  @P2 STG.E.U16 desc[UR14][R4.64+0x62], R10 ;  /* 0x0000620a04002986 */ /* 0x000fe2000c10150e */
[----:B------:R-:W-:Y:S01]  /*100c0*/  ISETP.GT.AND P2, PT, R0, 0x39, P1 ;  /* 0x000000390000780c */ /* 0x000fe20000f44270 */
[----:B---3--:R-:W-:Y:S02]  /*100d0*/  FMUL R13, R242, UR13 ;  /* 0x0000000df20d7c20 */ /* 0x008fe40008400000 */
[----:B------:R-:W-:Y:S01]  /*100e0*/  @P3 STG.E.U16 desc[UR14][R2.64+0x70], R11 ;  /* 0x0000700b02003986 */ /* 0x000fe2000c10150e */
[C---:B------:R-:W-:Y:S01]  /*100f0*/  ISETP.GT.AND P3, PT, R0.reuse, 0x40, P0 ;  /* 0x000000400000780c */ /* 0x040fe20000764270 */
[----:B------:R-:W-:Y:S02]  /*10100*/  FMUL R15, R241, UR13 ;  /* 0x0000000df10f7c20 */ /* 0x000fe40008400000 */
[----:B------:R-:W-:Y:S01]  /*10110*/  @P4 STG.E.U16 desc[UR14][R2.64+0x72], R12 ;  /* 0x0000720c02004986 */ /* 0x000fe2000c10150e */
[----:B------:R-:W-:Y:S02]  /*10120*/  ISETP.GT.AND P4, PT, R0, 0x41, P0 ;  /* 0x000000410000780c */ /* 0x000fe40000784270 */
[----:B------:R-:W-:-:S02]  /*10130*/  F2FP.F16.F32.PACK_AB R13, RZ, R13 ;  /* 0x0000000dff0d723e */ /* 0x000fc400000000ff */
[----:B------:R-:W-:-:S03]  /*10140*/  F2FP.F16.F32.PACK_AB R15, RZ, R15 ;  /* 0x0000000fff0f723e */ /* 0x000fc600000000ff */
[----:B------:R-:W-:Y:S01]  /*10150*/  @P5 STG.E.U16 desc[UR14][R4.64+0x70], R13 ;  /* 0x0000700d04005986 */ /* 0x000fe2000c10150e */
[----:B------:R-:W-:-:S03]  /*10160*/  ISETP.GT.AND P5, PT, R0, 0x40, P1 ;  /* 0x000000400000780c */ /* 0x000fc60000fa4270 */
[----:B------:R-:W-:Y:S01]  /*10170*/  @P2 STG.E.U16 desc[UR14][R4.64+0x72], R15 ;  /* 0x0000720f04002986 */ /* 0x000fe2000c10150e */
[----:B------:R-:W-:Y:S01]  /*10180*/  ISETP.GT.AND P2, PT, R0, 0x41, P1 ;  /* 0x000000410000780c */ /* 0x000fe20000f44270 */
[----:B----4-:R-:W-:Y:S02]  /*10190*/  FMUL R17, R240, UR13 ;  /* 0x0000000df0117c20 */ /* 0x010fe40008400000 */
[----:B------:R-:W-:Y:S01]  /*101a0*/  @P3 STG.E.U16 desc[UR14][R2.64+0x80], R16 ;  /* 0x0000801002003986 */ /* 0x000fe2000c10150e */
[----:B------:R-:W-:-:S03]  /*101b0*/  ISETP.GT.AND P3, PT, R0, 0x48, P0 ;  /* 0x000000480000780c */ /* 0x000fc60000764270 */
[----:B------:R-:W-:Y:S01]  /*101c0*/  @P4 STG.E.U16 desc[UR14][R2.64+0x82], R18 ;  /* 0x0000821202004986 */ /* 0x000fe2000c10150e */
[----:B------:R-:W-:Y:S02]  /*101d0*/  ISETP.GT.AND P4, PT, R0, 0x49, P0 ;  /* 0x000000490000780c */ /* 0x000fe40000784270 */
[----:B------:R-:W-:-:S05]  /*101e0*/  F2FP.F16.F32.PACK_AB R17, RZ, R17 ;  /* 0x00000011ff11723e */ /* 0x000fca00000000ff */
[----:B------:R-:W-:Y:S01]  /*101f0*/  @P5 STG.E.U16 desc[UR14][R4.64+0x80], R17 ;  /* 0x0000801104005986 */ /* 0x000fe2000c10150e */
[----:B------:R-:W-:-:S03]  /*10200*/  ISETP.GT.AND P5, PT, R0, 0x48, P1 ;  /* 0x000000480000780c */ /* 0x000fc60000fa4270 */
        /* <DEDUP_REMOVED lines=43> */
[C---:B------:R-:W-:Y:S02]  /*104c0*/  ISETP.GT.AND P3, PT, R0.reuse, 0x78, P0 ;  /* 0x000000780000780c */ /* 0x040fe40000764270 */
[C---:B------:R-:W-:Y:S01]  /*104d0*/  ISETP.GT.AND P0, PT, R0.reuse, 0x79, P0 ;  /* 0x000000790000780c */ /* 0x040fe20000704270 */
[----:B------:R-:W-:Y:S01]  /*104e0*/  @P4 STG.E.U16 desc[UR14][R2.64+0xe2], R233 ;  /* 0x0000e2e902004986 */ /* 0x000fe2000c10150e */
[C---:B------:R-:W-:Y:S02]  /*104f0*/  ISETP.GT.AND P4, PT, R0.reuse, 0x78, P1 ;  /* 0x000000780000780c */ /* 0x040fe40000f84270 */
[----:B------:R-:W-:Y:S01]  /*10500*/  ISETP.GT.AND P1, PT, R0, 0x79, P1 ;  /* 0x000000790000780c */ /* 0x000fe20000f24270 */
[----:B------:R-:W-:Y:S01]  /*10510*/  @P5 STG.E.U16 desc[UR14][R4.64+0xe0], R234 ;  /* 0x0000e0ea04005986 */ /* 0x000fe2000c10150e */
[----:B------:R-:W-:-:S03]  /*10520*/  USHF.L.U32 UR10, UR6, 0x1, URZ ;  /* 0x00000001060a7899 */ /* 0x000fc6000800063f */
[----:B------:R-:W-:Y:S04]  /*10530*/  @P2 STG.E.U16 desc[UR14][R4.64+0xe2], R235 ;  /* 0x0000e2eb04002986 */ /* 0x000fe8000c10150e */
[----:B------:R-:W-:Y:S04]  /*10540*/  @P3 STG.E.U16 desc[UR14][R2.64+0xf0], R236 ;  /* 0x0000f0ec02003986 */ /* 0x000fe8000c10150e */
[----:B------:R-:W-:Y:S01]  /*10550*/  @P0 STG.E.U16 desc[UR14][R2.64+0xf2], R237 ;  /* 0x0000f2ed02000986 */ /* 0x000fe2000c10150e */
[----:B------:R-:W-:-:S03]  /*10560*/  ISETP.GT.AND P0, PT, R14, 0x48, PT ;  /* 0x000000480e00780c */ /* 0x000fc60003f04270 */
[----:B------:R-:W-:Y:S01]  /*10570*/  @P4 STG.E.U16 desc[UR14][R4.64+0xf0], R238 ;  /* 0x0000f0ee04004986 */ /* 0x000fe2000c10150e */
[----:B------:R-:W-:-:S03]  /*10580*/  USHF.L.U64.HI UR6, UR6, 0x1, UR7 ;  /* 0x0000000106067899 */ /* 0x000fc60008010207 */
[----:B------:R1:W-:Y:S01]  /*10590*/  @P1 STG.E.U16 desc[UR14][R4.64+0xf2], R239 ;  /* 0x0000f2ef04001986 */ /* 0x0003e2000c10150e */
[----:B------:R-:W-:Y:S02]  /*105a0*/  ISETP.GT.AND P1, PT, R14, 0x40, PT ;  /* 0x000000400e00780c */ /* 0x000fe40003f24270 */
[C---:B------:R-:W-:Y:S02]  /*105b0*/  ISETP.GT.AND P3, PT, R0.reuse, RZ, P0 ;  /* 0x000000ff0000720c */ /* 0x040fe40000764270 */
[C---:B------:R-:W-:Y:S02]  /*105c0*/  ISETP.GT.AND P5, PT, R0.reuse, RZ, P1 ;  /* 0x000000ff0000720c */ /* 0x040fe40000fa4270 */
[----:B------:R-:W-:Y:S02]  /*105d0*/  ISETP.GT.AND P4, PT, R0, 0x1, P1 ;  /* 0x000000010000780c */ /* 0x000fe40000f84270 */
[----:B-1----:R-:W-:Y:S02]  /*105e0*/  IADD3 R4, P6, R2, UR10, RZ ;  /* 0x0000000a02047c10 */ /* 0x002fe4000ffde0ff */
[----:B------:R-:W-:-:S02]  /*105f0*/  ISETP.GT.AND P2, PT, R0, 0x1, P0 ;  /* 0x000000010000780c */ /* 0x000fc40000744270 */
[----:B------:R-:W-:Y:S02]  /*10600*/  IADD3.X R5, R3, UR6, RZ, P6, !PT ;  /* 0x0000000603057c10 */ /* 0x000fe4000b7fe4ff */
[----:B------:R-:W-:Y:S02]  /*10610*/  IADD3 R10, P6, R4, UR9, RZ ;  /* 0x00000009040a7c10 */ /* 0x000fe4000ffde0ff */
[----:B------:R-:W-:Y:S02]  /*10620*/  F2FP.F16.F32.PACK_AB R152, RZ, R152 ;  /* 0x00000098ff98723e */ /* 0x000fe400000000ff */
[----:B------:R-:W-:Y:S02]  /*10630*/  F2FP.F16.F32.PACK_AB R153, RZ, R153 ;  /* 0x00000099ff99723e */ /* 0x000fe400000000ff */
[----:B------:R-:W-:Y:S02]  /*10640*/  F2FP.F16.F32.PACK_AB R154, RZ, R154 ;  /* 0x0000009aff9a723e */ /* 0x000fe400000000ff */
[----:B------:R-:W-:Y:S01]  /*10650*/  IADD3.X R11, R5, UR8, RZ, P6, !PT ;  /* 0x00000008050b7c10 */ /* 0x000fe2000b7fe4ff */
[----:B------:R-:W-:Y:S01]  /*10660*/  FMUL R6, R156, UR13 ;  /* 0x0000000d9c067c20 */ /* 0x000fe20008400000 */
[----:B------:R-:W-:Y:S01]  /*10670*/  F2FP.F16.F32.PACK_AB R155, RZ, R155 ;  /* 0x0000009bff9b723e */ /* 0x000fe200000000ff */
[----:B------:R-:W-:Y:S01]  /*10680*/  @P5 STG.E.U16 desc[UR14][R4.64], R152 ;  /* 0x0000009804005986 */ /* 0x000fe2000c10150e */
[----:B------:R-:W-:-:S03]  /*10690*/  FMUL R7, R157, UR13 ;  /* 0x0000000d9d077c20 */ /* 0x000fc60008400000 */
[----:B------:R-:W-:Y:S01]  /*106a0*/  @P4 STG.E.U16 desc[UR14][R4.64+0x2], R153 ;  /* 0x0000029904004986 */ /* 0x000fe2000c10150e */
[----:B------:R-:W-:-:S03]  /*106b0*/  ISETP.GT.AND P4, PT, R0, 0x9, P1 ;  /* 0x000000090000780c */ /* 0x000fc60000f84270 */
[----:B------:R-:W-:Y:S01]  /*106c0*/  @P3 STG.E.U16 desc[UR14][R10.64], R154 ;  /* 0x0000009a0a003986 */ /* 0x000fe2000c10150e */
[C---:B------:R-:W-:Y:S01]  /*106d0*/  ISETP.GT.AND P3, PT, R0.reuse, 0x8, P1 ;  /* 0x000000080000780c */ /* 0x040fe20000f64270 */
[----:B------:R-:W-:Y:S01]  /*106e0*/  IMAD.U32 R9, RZ, RZ, UR9 ;  /* 0x00000009ff097e24 */ /* 0x000fe2000f8e00ff */
[----:B------:R-:W-:Y:S01]  /*106f0*/  F2FP.F16.F32.PACK_AB R6, RZ, R6 ;  /* 0x00000006ff06723e */ /* 0x000fe200000000ff */
[----:B------:R1:W-:Y:S01]  /*10700*/  @P2 STG.E.U16 desc[UR14][R10.64+0x2], R155 ;  /* 0x0000029b0a002986 */ /* 0x0003e2000c10150e */
[----:B------:R-:W-:Y:S01]  /*10710*/  ISETP.GT.AND P2, PT, R0, 0x8, P0 ;  /* 0x000000080000780c */ /* 0x000fe20000744270 */
[----:B------:R-:W-:Y:S01]  /*10720*/  FMUL R8, R158, UR13 ;  /* 0x0000000d9e087c20 */ /* 0x000fe20008400000 */
[----:B------:R-:W-:-:S04]  /*10730*/  F2FP.F16.F32.PACK_AB R7, RZ, R7 ;  /* 0x00000007ff07723e */ /* 0x000fc800000000ff */
[----:B------:R-:W-:Y:S02]  /*10740*/  F2FP.F16.F32.PACK_AB R8, RZ, R8 ;  /* 0x00000008ff08723e */ /* 0x000fe400000000ff */
[----:B-1----:R-:W-:Y:S01]  /*10750*/  PRMT R10, R6, 0x7610, R10 ;  /* 0x00007610060a7816 */ /* 0x002fe2000000000a */
[----:B------:R-:W-:Y:S01]  /*10760*/  IMAD.U32 R11, RZ, RZ, UR8 ;  /* 0x00000008ff0b7e24 */ /* 0x000fe2000f8e00ff */
[----:B------:R-:W-:Y:S02]  /*10770*/  IADD3 R6, P5, P6, R9, UR10, R2 ;  /* 0x0000000a09067c10 */ /* 0x000fe4000febe002 */
[----:B------:R-:W-:Y:S02]  /*10780*/  PRMT R9, R7, 0x7610, R9 ;  /* 0x0000761007097816 */ /* 0x000fe40000000009 */
[----:B------:R-:W-:Y:S01]  /*10790*/  IADD3.X R7, R11, UR6, R3, P5, P6 ;  /* 0x000000060b077c10 */ /* 0x000fe2000afec403 */
[----:B------:R-:W-:Y:S01]  /*107a0*/  @P3 STG.E.U16 desc[UR14][R4.64+0x10], R10 ;  /* 0x0000100a04003986 */ /* 0x000fe2000c10150e */
[----:B------:R-:W-:-:S03]  /*107b0*/  ISETP.GT.AND P3, PT, R0, 0x9, P0 ;  /* 0x000000090000780c */ /* 0x000fc60000764270 */
[----:B------:R-:W-:Y:S01]  /*107c0*/  @P4 STG.E.U16 desc[UR14][R4.64+0x12], R9 ;  /* 0x0000120904004986 */ /* 0x000fe2000c10150e */
[C---:B------:R-:W-:Y:S01]  /*107d0*/  ISETP.GT.AND P4, PT, R0.reuse, 0x10, P1 ;  /* 0x000000100000780c */ /* 0x040fe20000f84270 */
[----:B------:R-:W-:Y:S01]  /*107e0*/  FMUL R159, R159, UR13 ;  /* 0x0000000d9f9f7c20 */ /* 0x000fe20008400000 */
[C---:B------:R-:W-:Y:S01]  /*107f0*/  ISETP.GT.AND P5, PT, R0.reuse, 0x11, P1 ;  /* 0x000000110000780c */ /* 0x040fe20000fa4270 */
[----:B------:R-:W-:Y:S01]  /*10800*/  @P2 STG.E.U16 desc[UR14][R6.64+0x10], R8 ;  /* 0x0000100806002986 */ /* 0x000fe2000c10150e */
[----:B------:R-:W-:Y:S01]  /*10810*/  ISETP.GT.AND P2, PT, R0, 0x10, P0 ;  /* 0x000000100000780c */ /* 0x000fe20000744270 */
[----:B------:R-:W-:Y:S01]  /*10820*/  FMUL R160, R160, UR13 ;  /* 0x0000000da0a07c20 */ /* 0x000fe20008400000 */
[----:B------:R-:W-:Y:S01]  /*10830*/  FMUL R161, R161, UR13 ;  /* 0x0000000da1a17c20 */ /* 0x000fe20008400000 */
[----:B------:R-:W-:Y:S01]  /*10840*/  FMUL R162, R162, UR13 ;  /* 0x0000000da2a27c20 */ /* 0x000fe20008400000 */
[----:B------:R-:W-:Y:S02]  /*10850*/  F2FP.F16.F32.PACK_AB R159, RZ, R159 ;  /* 0x0000009fff9f723e */ /* 0x000fe400000000ff */
[----:B------:R-:W-:-:S02]  /*10860*/  F2FP.F16.F32.PACK_AB R160, RZ, R160 ;  /* 0x000000a0ffa0723e */ /* 0x000fc400000000ff */
[----:B------:R-:W-:Y:S02]  /*10870*/  F2FP.F16.F32.PACK_AB R161, RZ, R161 ;  /* 0x000000a1ffa1723e */ /* 0x000fe400000000ff */
[----:B------:R-:W-:Y:S01]  /*10880*/  F2FP.F16.F32.PACK_AB R162, RZ, R162 ;  /* 0x000000a2ffa2723e */ /* 0x000fe200000000ff */
[----:B------:R-:W-:Y:S01]  /*10890*/  @P3 STG.E.U16 desc[UR14][R6.64+0x12], R159 ;  /* 0x0000129f06003986 */ /* 0x000fe2000c10150e */
[----:B------:R-:W-:-:S03]  /*108a0*/  ISETP.GT.AND P3, PT, R0, 0x11, P0 ;  /* 0x000000110000780c */ /* 0x000fc60000764270 */
[----:B------:R-:W-:Y:S01]  /*108b0*/  @P4 STG.E.U16 desc[UR14][R4.64+0x20], R160 ;  /* 0x000020a004004986 */ /* 0x000fe2000c10150e */
[C---:B------:R-:W-:Y:S01]  /*108c0*/  ISETP.GT.AND P4, PT, R0.reuse, 0x18, P1 ;  /* 0x000000180000780c */ /* 0x040fe20000f84270 */
[----:B------:R-:W-:Y:S02]  /*108d0*/  FMUL R163, R163, UR13 ;  /* 0x0000000da3a37c20 */ /* 0x000fe40008400000 */
[----:B------:R-:W-:Y:S01]  /*108e0*/  @P5 STG.E.U16 desc[UR14][R4.64+0x22], R161 ;  /* 0x000022a104005986 */ /* 0x000fe2000c10150e */
[----:B------:R-:W-:Y:S01]  /*108f0*/  ISETP.GT.AND P5, PT, R0, 0x19, P1 ;  /* 0x000000190000780c */ /* 0x000fe20000fa4270 */
[----:B------:R-:W-:Y:S02]  /*10900*/  FMUL R164, R164, UR13 ;  /* 0x0000000da4a47c20 */ /* 0x000fe40008400000 */
[----:B------:R-:W-:Y:S01]  /*10910*/  @P2 STG.E.U16 desc[UR14][R6.64+0x20], R162 ;  /* 0x000020a206002986 */ /* 0x000fe2000c10150e */
[----:B------:R-:W-:Y:S01]  /*10920*/  ISETP.GT.AND P2, PT, R0, 0x18, P0 ;  /* 0x000000180000780c */ /* 0x000fe20000744270 */
[----:B------:R-:W-:Y:S01]  /*10930*/  FMUL R165, R165, UR13 ;  /* 0x0000000da5a57c20 */ /* 0x000fe20008400000 */
[----:B------:R-:W-:Y:S01]  /*10940*/  FMUL R166, R166, UR13 ;  /* 0x0000000da6a67c20 */ /* 0x000fe20008400000 */
[----:B------:R-:W-:-:S02]  /*10950*/  F2FP.F16.F32.PACK_AB R163, RZ, R163 ;  /* 0x000000a3ffa3723e */ /* 0x000fc400000000ff */
[----:B------:R-:W-:Y:S02]  /*10960*/  F2FP.F16.F32.PACK_AB R164, RZ, R164 ;  /* 0x000000a4ffa4723e */ /* 0x000fe400000000ff */
        /* <DEDUP_REMOVED lines=181> */
[C---:B------:R-:W-:Y:S02]  /*114c0*/  ISETP.GT.AND P4, PT, R0.reuse, 0x71, P0 ;  /* 0x000000710000780c */ /* 0x040fe40000784270 */
[----:B------:R-:W-:Y:S01]  /*114d0*/  ISETP.GT.AND P1, PT, R0, 0x79, P1 ;  /* 0x000000790000780c */ /* 0x000fe20000f24270 */
[----:B------:R-:W-:Y:S01]  /*114e0*/  @P5 STG.E.U16 desc[UR14][R4.64+0xe2], R209 ;  /* 0x0000e2d104005986 */ /* 0x000fe2000c10150e */
[----:B------:R-:W-:-:S03]  /*114f0*/  FMUL R211, R211, UR13 ;  /* 0x0000000dd3d37c20 */ /* 0x000fc60008400000 */
[----:B------:R-:W-:Y:S01]  /*11500*/  @P2 STG.E.U16 desc[UR14][R6.64+0xe0], R210 ;  /* 0x0000e0d206002986 */ /* 0x000fe2000c10150e */
[----:B------:R-:W-:Y:S01]  /*11510*/  ISETP.GT.AND P2, PT, R0, 0x78, P0 ;  /* 0x000000780000780c */ /* 0x000fe20000744270 */
[----:B------:R-:W-:Y:S01]  /*11520*/  FMUL R212, R212, UR13 ;  /* 0x0000000dd4d47c20 */ /* 0x000fe20008400000 */
[----:B------:R-:W-:Y:S01]  /*11530*/  FMUL R213, R213, UR13 ;  /* 0x0000000dd5d57c20 */ /* 0x000fe20008400000 */
[----:B------:R-:W-:Y:S02]  /*11540*/  F2FP.F16.F32.PACK_AB R211, RZ, R211 ;  /* 0x000000d3ffd3723e */ /* 0x000fe400000000ff */
[----:B------:R-:W-:Y:S01]  /*11550*/  ISETP.GT.AND P0, PT, R0, 0x79, P0 ;  /* 0x000000790000780c */ /* 0x000fe20000704270 */
[----:B------:R-:W-:Y:S01]  /*11560*/  FMUL R214, R214, UR13 ;  /* 0x0000000dd6d67c20 */ /* 0x000fe20008400000 */
[----:B------:R-:W-:Y:S02]  /*11570*/  F2FP.F16.F32.PACK_AB R212, RZ, R212 ;  /* 0x000000d4ffd4723e */ /* 0x000fe400000000ff */
[----:B------:R-:W-:Y:S01]  /*11580*/  F2FP.F16.F32.PACK_AB R213, RZ, R213 ;  /* 0x000000d5ffd5723e */ /* 0x000fe200000000ff */
[----:B------:R-:W-:Y:S01]  /*11590*/  @P4 STG.E.U16 desc[UR14][R6.64+0xe2], R211 ;  /* 0x0000e2d306004986 */ /* 0x000fe2000c10150e */
[----:B------:R-:W-:Y:S01]  /*115a0*/  F2FP.F16.F32.PACK_AB R214, RZ, R214 ;  /* 0x000000d6ffd6723e */ /* 0x000fe200000000ff */
[----:B------:R-:W-:-:S02]  /*115b0*/  USHF.L.U32 UR7, UR18, 0x8, URZ ;  /* 0x0000000812077899 */ /* 0x000fc4000800063f */
[----:B------:R-:W-:Y:S04]  /*115c0*/  @P3 STG.E.U16 desc[UR14][R4.64+0xf0], R212 ;  /* 0x0000f0d404003986 */ /* 0x000fe8000c10150e */
[----:B------:R1:W-:Y:S01]  /*115d0*/  @P1 STG.E.U16 desc[UR14][R4.64+0xf2], R213 ;  /* 0x0000f2d504001986 */ /* 0x0003e2000c10150e */
[----:B------:R-:W-:Y:S01]  /*115e0*/  FMUL R215, R215, UR13 ;  /* 0x0000000dd7d77c20 */ /* 0x000fe20008400000 */
[----:B------:R-:W-:Y:S01]  /*115f0*/  USHF.L.U64.HI UR6, UR18, 0x8, UR19 ;  /* 0x0000000812067899 */ /* 0x000fe20008010213 */
[----:B-1----:R-:W-:Y:S01]  /*11600*/  @P2 IMAD.MOV.U32 R4, RZ, RZ, R6 ;  /* 0x000000ffff042224 */ /* 0x002fe200078e0006 */
[----:B------:R-:W-:-:S05]  /*11610*/  @P2 MOV R5, R7 ;  /* 0x0000000700052202 */ /* 0x000fca0000000f00 */
[----:B------:R1:W-:Y:S01]  /*11620*/  @P2 STG.E.U16 desc[UR14][R4.64+0xf0], R214 ;  /* 0x0000f0d604002986 */ /* 0x0003e2000c10150e */
[----:B------:R-:W-:Y:S01]  /*11630*/  F2FP.F16.F32.PACK_AB R215, RZ, R215 ;  /* 0x000000d7ffd7723e */ /* 0x000fe200000000ff */
[----:B------:R-:W-:Y:S01]  /*11640*/  IMAD.U32 R9, RZ, RZ, UR6 ;  /* 0x00000006ff097e24 */ /* 0x000fe2000f8e00ff */
[C---:B------:R-:W-:Y:S02]  /*11650*/  ISETP.GT.AND P3, PT, R14.reuse, 0x80, PT ;  /* 0x000000800e00780c */ /* 0x040fe40003f64270 */
[----:B------:R-:W-:Y:S01]  /*11660*/  ISETP.GT.AND P1, PT, R14, 0x88, PT ;  /* 0x000000880e00780c */ /* 0x000fe20003f24270 */
[----:B-1----:R-:W-:Y:S02]  /*11670*/  @P0 IMAD.MOV.U32 R5, RZ, RZ, R7 ;  /* 0x000000ffff050224 */ /* 0x002fe400078e0007 */
[----:B------:R-:W-:Y:S02]  /*11680*/  IMAD.U32 R7, RZ, RZ, UR7 ;  /* 0x00000007ff077e24 */ /* 0x000fe4000f8e00ff */
[----:B------:R-:W-:-:S03]  /*11690*/  @P0 IMAD.MOV.U32 R4, RZ, RZ, R6 ;  /* 0x000000ffff040224 */ /* 0x000fc600078e0006 */
[----:B------:R-:W-:Y:S02]  /*116a0*/  IADD3 R6, P5, P6, R2, UR9, R7 ;  /* 0x0000000902067c10 */ /* 0x000fe4000febe007 */
[----:B------:R1:W-:Y:S01]  /*116b0*/  @P0 STG.E.U16 desc[UR14][R4.64+0xf2], R215 ;  /* 0x0000f2d704000986 */ /* 0x0003e2000c10150e */
[C---:B------:R-:W-:Y:S02]  /*116c0*/  ISETP.GT.AND P0, PT, R0.reuse, RZ, P3 ;  /* 0x000000ff0000720c */ /* 0x040fe40001f04270 */
[----:B------:R-:W-:Y:S02]  /*116d0*/  ISETP.GT.AND P2, PT, R0, 0x1, P3 ;  /* 0x000000010000780c */ /* 0x000fe40001f44270 */
[----:B------:R-:W-:Y:S01]  /*116e0*/  IADD3.X R7, R3, UR8, R9, P5, P6 ;  /* 0x0000000803077c10 */ /* 0x000fe2000afec409 */
[----:B------:R-:W-:Y:S01]  /*116f0*/  FMUL R88, R88, UR13 ;  /* 0x0000000d58587c20 */ /* 0x000fe20008400000 */
[----:B------:R-:W-:Y:S01]  /*11700*/  ISETP.GT.AND P5, PT, R0, RZ, P1 ;  /* 0x000000ff0000720c */ /* 0x000fe20000fa4270 */
[----:B------:R-:W-:Y:S01]  /*11710*/  FMUL R89, R89, UR13 ;  /* 0x0000000d59597c20 */ /* 0x000fe20008400000 */
[----:B-1----:R-:W-:Y:S01]  /*11720*/  IADD3 R4, P4, R2, UR7, RZ ;  /* 0x0000000702047c10 */ /* 0x002fe2000ff9e0ff */
[----:B------:R-:W-:-:S03]  /*11730*/  FMUL R90, R90, UR13 ;  /* 0x0000000d5a5a7c20 */ /* 0x000fc60008400000 */
[----:B------:R-:W-:Y:S02]  /*11740*/  IADD3.X R5, R3, UR6, RZ, P4, !PT ;  /* 0x0000000603057c10 */ /* 0x000fe4000a7fe4ff */
[----:B------:R-:W-:Y:S02]  /*11750*/  IADD3 R8, P4, R4, UR9, RZ ;  /* 0x0000000904087c10 */ /* 0x000fe4000ff9e0ff */
[----:B------:R-:W-:Y:S02]  /*11760*/  F2FP.F16.F32.PACK_AB R88, RZ, R88 ;  /* 0x00000058ff58723e */ /* 0x000fe400000000ff */
[----:B------:R-:W-:Y:S02]  /*11770*/  F2FP.F16.F32.PACK_AB R89, RZ, R89 ;  /* 0x00000059ff59723e */ /* 0x000fe400000000ff */
[----:B------:R-:W-:Y:S02]  /*11780*/  F2FP.F16.F32.PACK_AB R90, RZ, R90 ;  /* 0x0000005aff5a723e */ /* 0x000fe400000000ff */
[----:B------:R-:W-:Y:S01]  /*11790*/  IADD3.X R9, R5, UR8, RZ, P4, !PT ;  /* 0x0000000805097c10 */ /* 0x000fe2000a7fe4ff */
[----:B------:R-:W-:Y:S01]  /*117a0*/  @P0 STG.E.U16 desc[UR14][R4.64], R88 ;  /* 0x0000005804000986 */ /* 0x000fe2000c10150e */
[----:B------:R-:W-:-:S02]  /*117b0*/  ISETP.GT.AND P0, PT, R0, 0x1, P1 ;  /* 0x000000010000780c */ /* 0x000fc40000f04270 */
[C---:B------:R-:W-:Y:S01]  /*117c0*/  ISETP.GT.AND P4, PT, R0.reuse, 0x9, P3 ;  /* 0x000000090000780c */ /* 0x040fe20001f84270 */
[----:B------:R-:W-:Y:S01]  /*117d0*/  @P2 STG.E.U16 desc[UR14][R4.64+0x2], R89 ;  /* 0x0000025904002986 */ /* 0x000fe2000c10150e */
[C---:B------:R-:W-:Y:S01]  /*117e0*/  ISETP.GT.AND P2, PT, R0.reuse, 0x8, P3 ;  /* 0x000000080000780c */ /* 0x040fe20001f44270 */
[----:B------:R-:W-:Y:S02]  /*117f0*/  FMUL R91, R91, UR13 ;  /* 0x0000000d5b5b7c20 */ /* 0x000fe40008400000 */
[----:B------:R-:W-:Y:S01]  /*11800*/  @P5 STG.E.U16 desc[UR14][R8.64], R90 ;  /* 0x0000005a08005986 */ /* 0x000fe2000c10150e */
[----:B------:R-:W-:Y:S01]  /*11810*/  ISETP.GT.AND P5, PT, R0, 0x8, P1 ;  /* 0x000000080000780c */ /* 0x000fe20000fa4270 */
[----:B------:R-:W-:Y:S01]  /*11820*/  FMUL R92, R92, UR13 ;  /* 0x0000000d5c5c7c20 */ /* 0x000fe20008400000 */
[----:B------:R-:W-:Y:S01]  /*11830*/  FMUL R93, R93, UR13 ;  /* 0x0000000d5d5d7c20 */ /* 0x000fe20008400000 */
[----:B------:R-:W-:Y:S01]  /*11840*/  FMUL R94, R94, UR13 ;  /* 0x0000000d5e5e7c20 */ /* 0x000fe20008400000 */
[----:B------:R-:W-:-:S02]  /*11850*/  F2FP.F16.F32.PACK_AB R91, RZ, R91 ;  /* 0x0000005bff5b723e */ /* 0x000fc400000000ff */
[----:B------:R-:W-:Y:S02]  /*11860*/  F2FP.F16.F32.PACK_AB R92, RZ, R92 ;  /* 0x0000005cff5c723e */ /* 0x000fe400000000ff */
[----:B------:R-:W-:Y:S02]  /*11870*/  F2FP.F16.F32.PACK_AB R93, RZ, R93 ;  /* 0x0000005dff5d723e */ /* 0x000fe400000000ff */
[----:B------:R-:W-:Y:S01]  /*11880*/  F2FP.F16.F32.PACK_AB R94, RZ, R94 ;  /* 0x0000005eff5e723e */ /* 0x000fe200000000ff */
[----:B------:R1:W-:Y:S01]  /*11890*/  @P0 STG.E.U16 desc[UR14][R8.64+0x2], R91 ;  /* 0x0000025b08000986 */ /* 0x0003e2000c10150e */
[----:B------:R-:W-:-:S03]  /*118a0*/  ISETP.GT.AND P0, PT, R0, 0x9, P1 ;  /* 0x000000090000780c */ /* 0x000fc60000f04270 */
[----:B------:R-:W-:Y:S01]  /*118b0*/  @P2 STG.E.U16 desc[UR14][R4.64+0x10], R92 ;  /* 0x0000105c04002986 */ /* 0x000fe2000c10150e */
[----:B------:R-:W-:-:S03]  /*118c0*/  ISETP.GT.AND P2, PT, R0, 0x10, P3 ;  /* 0x000000100000780c */ /* 0x000fc60001f44270 */
        /* <DEDUP_REMOVED lines=140> */
[----:B------:R-:W-:Y:S04]  /*12190*/  @P0 STG.E.U16 desc[UR14][R6.64+0x92], R127 ;  /* 0x0000927f06000986 */ /* 0x000fe8000c10150e */
[----:B------:R-:W-:Y:S01]  /*121a0*/  @P2 STG.E.U16 desc[UR14][R4.64+0xa0], R128 ;  /* 0x0000a08004002986 */ /* 0x000fe2000c10150e */
[----:B------:R-:W-:-:S03]  /*121b0*/  ISETP.GT.AND P2, PT, R0, 0x51, P1 ;  /* 0x000000510000780c */ /* 0x000fc60000f44270 */
[----:B------:R-:W-:Y:S01]  /*121c0*/  @P4 STG.E.U16 desc[UR14][R4.64+0xa2], R129 ;  /* 0x0000a28104004986 */ /* 0x000fe2000c10150e */
[----:B------:R-:W-:-:S03]  /*121d0*/  FMUL R131, R131, UR13 ;  /* 0x0000000d83837c20 */ /* 0x000fc60008400000 */
[----:B------:R-:W-:Y:S01]  /*121e0*/  @P5 STG.E.U16 desc[UR14][R6.64+0xa0], R130 ;  /* 0x0000a08206005986 */ /* 0x000fe2000c10150e */
[----:B------:R-:W-:Y:S01]  /*121f0*/  ISETP.GT.AND P5, PT, R0, 0x59, P3 ;  /* 0x000000590000780c */ /* 0x000fe20001fa4270 */
[----:B------:R-:W-:Y:S01]  /*12200*/  FMUL R133, R133, UR13 ;  /* 0x0000000d85857c20 */ /* 0x000fe20008400000 */
[----:B------:R-:W-:-:S04]  /*12210*/  F2FP.F16.F32.PACK_AB R131, RZ, R131 ;  /* 0x00000083ff83723e */ /* 0x000fc800000000ff */
[----:B------:R-:W-:Y:S01]  /*12220*/  F2FP.F16.F32.PACK_AB R133, RZ, R133 ;  /* 0x00000085ff85723e */ /* 0x000fe200000000ff */
[----:B------:R-:W-:Y:S01]  /*12230*/  @P2 STG.E.U16 desc[UR14][R6.64+0xa2], R131 ;  /* 0x0000a28306002986 */ /* 0x000fe2000c10150e */
[C---:B------:R-:W-:Y:S02]  /*12240*/  ISETP.GT.AND P4, PT, R0.reuse, 0x58, P3 ;  /* 0x000000580000780c */ /* 0x040fe40001f84270 */
[----:B------:R-:W-:Y:S01]  /*12250*/  ISETP.GT.AND P0, PT, R0, 0x58, P1 ;  /* 0x000000580000780c */ /* 0x000fe20000f04270 */
[----:B------:R-:W-:Y:S01]  /*12260*/  FMUL R132, R132, UR13 ;  /* 0x0000000d84847c20 */ /* 0x000fe20008400000 */
[C---:B------:R-:W-:Y:S01]  /*12270*/  ISETP.GT.AND P2, PT, R0.reuse, 0x59, P1 ;  /* 0x000000590000780c */ /* 0x040fe20000f44270 */
[----:B------:R-:W-:Y:S01]  /*12280*/  @P5 STG.E.U16 desc[UR14][R4.64+0xb2], R133 ;  /* 0x0000b28504005986 */ /* 0x000fe2000c10150e */
[----:B------:R-:W-:Y:S01]  /*12290*/  ISETP.GT.AND P5, PT, R0, 0x60, P3 ;  /* 0x000000600000780c */ /* 0x000fe20001fa4270 */
[----:B------:R-:W-:Y:S01]  /*122a0*/  FMUL R134, R134, UR13 ;  /* 0x0000000d86867c20 */ /* 0x000fe20008400000 */
        /* <DEDUP_REMOVED lines=8> */
[----:B------:R-:W-:Y:S01]  /*12330*/  @P4 STG.E.U16 desc[UR14][R4.64+0xb0], R132 ;  /* 0x0000b08404004986 */ /* 0x000fe2000c10150e */
[----:B------:R-:W-:-:S03]  /*12340*/  F2FP.F16.F32.PACK_AB R137, RZ, R137 ;  /* 0x00000089ff89723e */ /* 0x000fc600000000ff */
[----:B------:R-:W-:Y:S01]  /*12350*/  @P0 STG.E.U16 desc[UR14][R6.64+0xb0], R134 ;  /* 0x0000b08606000986 */ /* 0x000fe2000c10150e */
[----:B------:R-:W-:-:S03]  /*12360*/  ISETP.GT.AND P4, PT, R0, 0x60, P1 ;  /* 0x000000600000780c */ /* 0x000fc60000f84270 */
[----:B------:R-:W-:Y:S01]  /*12370*/  @P2 STG.E.U16 desc[UR14][R6.64+0xb2], R135 ;  /* 0x0000b28706002986 */ /* 0x000fe2000c10150e */
[----:B------:R-:W-:-:S03]  /*12380*/  FMUL R138, R138, UR13 ;  /* 0x0000000d8a8a7c20 */ /* 0x000fc60008400000 */
[----:B------:R-:W-:Y:S01]  /*12390*/  @P5 STG.E.U16 desc[UR14][R4.64+0xc0], R136 ;  /* 0x0000c08804005986 */ /* 0x000fe2000c10150e */
[----:B------:R-:W-:-:S03]  /*123a0*/  ISETP.GT.AND P5, PT, R0, 0x61, P1 ;  /* 0x000000610000780c */ /* 0x000fc60000fa4270 */
[----:B------:R-:W-:Y:S01]  /*123b0*/  @P6 STG.E.U16 desc[UR14][R4.64+0xc2], R137 ;  /* 0x0000c28904006986 */ /* 0x000fe2000c10150e */
[----:B------:R-:W-:Y:S01]  /*123c0*/  ISETP.GT.AND P6, PT, R0, 0x68, P3 ;  /* 0x000000680000780c */ /* 0x000fe20001fc4270 */
[----:B------:R-:W-:Y:S01]  /*123d0*/  FMUL R139, R139, UR13 ;  /* 0x0000000d8b8b7c20 */ /* 0x000fe20008400000 */
[----:B------:R-:W-:Y:S01]  /*123e0*/  FMUL R140, R140, UR13 ;  /* 0x0000000d8c8c7c20 */ /* 0x000fe20008400000 */
[----:B------:R-:W-:-:S03]  /*123f0*/  F2FP.F16.F32.PACK_AB R138, RZ, R138 ;  /* 0x0000008aff8a723e */ /* 0x000fc600000000ff */
        /* <DEDUP_REMOVED lines=11> */
[----:B------:R-:W-:-:S03]  /*124b0*/  F2FP.F16.F32.PACK_AB R141, RZ, R141 ;  /* 0x0000008dff8d723e */ /* 0x000fc600000000ff */
[----:B------:R-:W-:Y:S02]  /*124c0*/  F2FP.F16.F32.PACK_AB R142, RZ, R142 ;  /* 0x0000008eff8e723e */ /* 0x000fe400000000ff */
[----:B------:R-:W-:Y:S01]  /*124d0*/  F2FP.F16.F32.PACK_AB R143, RZ, R143 ;  /* 0x0000008fff8f723e */ /* 0x000fe200000000ff */
[----:B------:R-:W-:Y:S04]  /*124e0*/  @P4 STG.E.U16 desc[UR14][R4.64+0xd2], R141 ;  /* 0x0000d28d04004986 */ /* 0x000fe8000c10150e */
[----:B------:R-:W-:Y:S01]  /*124f0*/  @P5 STG.E.U16 desc[UR14][R6.64+0xd0], R142 ;  /* 0x0000d08e06005986 */ /* 0x000fe2000c10150e */
[----:B------:R-:W-:-:S03]  /*12500*/  ISETP.GT.AND P5, PT, R0, 0x70, P3 ;  /* 0x000000700000780c */ /* 0x000fc60001fa4270 */
[----:B------:R-:W-:Y:S01]  /*12510*/  @P6 STG.E.U16 desc[UR14][R6.64+0xd2], R143 ;  /* 0x0000d28f06006986 */ /* 0x000fe2000c10150e */
[----:B------:R-:W-:Y:S01]  /*12520*/  ISETP.GT.AND P6, PT, R0, 0x71, P3 ;  /* 0x000000710000780c */ /* 0x000fe20001fc4270 */
[----:B------:R-:W-:Y:S01]  /*12530*/  FMUL R144, R144, UR13 ;  /* 0x0000000d90907c20 */ /* 0x000fe20008400000 */
[----:B------:R-:W-:Y:S01]  /*12540*/  FMUL R145, R145, UR13 ;  /* 0x0000000d91917c20 */ /* 0x000fe20008400000 */
[----:B------:R-:W-:-:S03]  /*12550*/  ISETP.GT.AND P4, PT, R0, 0x70, P1 ;  /* 0x000000700000780c */ /* 0x000fc60000f84270 */
[----:B------:R-:W-:Y:S02]  /*12560*/  F2FP.F16.F32.PACK_AB R144, RZ, R144 ;  /* 0x00000090ff90723e */ /* 0x000fe400000000ff */
[----:B------:R-:W-:Y:S01]  /*12570*/  F2FP.F16.F32.PACK_AB R145, RZ, R145 ;  /* 0x00000091ff91723e */ /* 0x000fe200000000ff */
[----:B------:R-:W-:Y:S02]  /*12580*/  FMUL R146, R146, UR13 ;  /* 0x0000000d92927c20 */ /* 0x000fe40008400000 */
[----:B------:R-:W-:Y:S01]  /*12590*/  @P5 STG.E.U16 desc[UR14][R4.64+0xe0], R144 ;  /* 0x0000e09004005986 */ /* 0x000fe2000c10150e */
[----:B------:R-:W-:-:S03]  /*125a0*/  ISETP.GT.AND P5, PT, R0, 0x71, P1 ;  /* 0x000000710000780c */ /* 0x000fc60000fa4270 */
[----:B------:R-:W-:Y:S01]  /*125b0*/  @P6 STG.E.U16 desc[UR14][R4.64+0xe2], R145 ;  /* 0x0000e29104006986 */ /* 0x000fe2000c10150e */
[C---:B------:R-:W-:Y:S02]  /*125c0*/  ISETP.GT.AND P6, PT, R0.reuse, 0x78, P3 ;  /* 0x000000780000780c */ /* 0x040fe40001fc4270 */
[----:B------:R-:W-:Y:S01]  /*125d0*/  ISETP.GT.AND P3, PT, R0, 0x79, P3 ;  /* 0x000000790000780c */ /* 0x000fe20001f64270 */
[----:B------:R-:W-:Y:S01]  /*125e0*/  FMUL R147, R147, UR13 ;  /* 0x0000000d93937c20 */ /* 0x000fe20008400000 */
[----:B------:R-:W-:Y:S01]  /*125f0*/  F2FP.F16.F32.PACK_AB R146, RZ, R146 ;  /* 0x00000092ff92723e */ /* 0x000fe200000000ff */
[----:B------:R-:W-:Y:S01]  /*12600*/  FMUL R149, R149, UR13 ;  /* 0x0000000d95957c20 */ /* 0x000fe20008400000 */
[----:B------:R-:W-:Y:S02]  /*12610*/  FMUL R148, R148, UR13 ;  /* 0x0000000d94947c20 */ /* 0x000fe40008400000 */
[----:B------:R-:W-:Y:S01]  /*12620*/  F2FP.F16.F32.PACK_AB R147, RZ, R147 ;  /* 0x00000093ff93723e */ /* 0x000fe200000000ff */
[----:B------:R-:W-:Y:S01]  /*12630*/  @P4 STG.E.U16 desc[UR14][R6.64+0xe0], R146 ;  /* 0x0000e09206004986 */ /* 0x000fe2000c10150e */
[----:B------:R-:W-:-:S02]  /*12640*/  ISETP.GT.AND P4, PT, R0, 0x78, P1 ;  /* 0x000000780000780c */ /* 0x000fc40000f84270 */
[----:B------:R-:W-:Y:S02]  /*12650*/  F2FP.F16.F32.PACK_AB R149, RZ, R149 ;  /* 0x00000095ff95723e */ /* 0x000fe400000000ff */
[----:B------:R-:W-:Y:S01]  /*12660*/  ISETP.GT.AND P2, PT, R14, 0xc0, PT ;  /* 0x000000c00e00780c */ /* 0x000fe20003f44270 */
[----:B------:R-:W-:Y:S01]  /*12670*/  @P5 STG.E.U16 desc[UR14][R6.64+0xe2], R147 ;  /* 0x0000e29306005986 */ /* 0x000fe2000c10150e */
[----:B-1----:R-:W-:Y:S01]  /*12680*/  IMAD.U32 R9, RZ, RZ, UR18 ;  /* 0x00000012ff097e24 */ /* 0x002fe2000f8e00ff */
[----:B------:R-:W-:Y:S02]  /*12690*/  ISETP.GT.AND P1, PT, R0, 0x79, P1 ;  /* 0x000000790000780c */ /* 0x000fe40000f24270 */
[----:B------:R-:W-:Y:S01]  /*126a0*/  @P3 STG.E.U16 desc[UR14][R4.64+0xf2], R149 ;  /* 0x0000f29504003986 */ /* 0x000fe2000c10150e */
[----:B------:R-:W-:Y:S01]  /*126b0*/  F2FP.F16.F32.PACK_AB R148, RZ, R148 ;  /* 0x00000094ff94723e */ /* 0x000fe200000000ff */
[----:B------:R-:W-:Y:S01]  /*126c0*/  FMUL R150, R150, UR13 ;  /* 0x0000000d96967c20 */ /* 0x000fe20008400000 */
[----:B------:R-:W-:Y:S01]  /*126d0*/  ISETP.GT.AND P3, PT, R0, RZ, P2 ;  /* 0x000000ff0000720c */ /* 0x000fe20001764270 */
[----:B------:R-:W-:Y:S01]  /*126e0*/  FMUL R151, R151, UR13 ;  /* 0x0000000d97977c20 */ /* 0x000fe20008400000 */
[----:B------:R-:W-:Y:S01]  /*126f0*/  UIMAD UR6, UR19, 0x180, URZ ;  /* 0x00000180130678a4 */ /* 0x000fe2000f8e023f */
[----:B------:R-:W-:Y:S01]  /*12700*/  FMUL R24, R24, UR13 ;  /* 0x0000000d18187c20 */ /* 0x000fe20008400000 */
[----:B------:R-:W-:Y:S01]  /*12710*/  IMAD.WIDE.U32 R2, R9, 0x180, R2 ;  /* 0x0000018009027825 */ /* 0x000fe200078e0002 */
[----:B------:R1:W-:Y:S01]  /*12720*/  @P6 STG.E.U16 desc[UR14][R4.64+0xf0], R148 ;  /* 0x0000f09404006986 */ /* 0x0003e2000c10150e */
[----:B------:R-:W-:-:S02]  /*12730*/  F2FP.F16.F32.PACK_AB R150, RZ, R150 ;  /* 0x00000096ff96723e */ /* 0x000fc400000000ff */
[----:B------:R-:W-:Y:S02]  /*12740*/  F2FP.F16.F32.PACK_AB R151, RZ, R151 ;  /* 0x00000097ff97723e */ /* 0x000fe400000000ff */
[----:B------:R-:W-:Y:S02]  /*12750*/  ISETP.GT.AND P5, PT, R0, 0x1, P2 ;  /* 0x000000010000780c */ /* 0x000fe400017a4270 */
[----:B------:R-:W-:Y:S02]  /*12760*/  F2FP.F16.F32.PACK_AB R24, RZ, R24 ;  /* 0x00000018ff18723e */ /* 0x000fe400000000ff */
[----:B------:R-:W-:Y:S01]  /*12770*/  IADD3 R3, R3, UR6, RZ ;  /* 0x0000000603037c10 */ /* 0x000fe2000fffe0ff */
[----:B-1----:R-:W-:Y:S02]  /*12780*/  @P4 IMAD.MOV.U32 R4, RZ, RZ, R6 ;  /* 0x000000ffff044224 */ /* 0x002fe400078e0006 */
[----:B------:R-:W-:Y:S01]  /*12790*/  @P4 IMAD.MOV.U32 R5, RZ, RZ, R7 ;  /* 0x000000ffff054224 */ /* 0x000fe200078e0007 */
[----:B------:R-:W-:Y:S01]  /*127a0*/  ISETP.GT.AND P0, PT, R14, 0xc8, PT ;  /* 0x000000c80e00780c */ /* 0x000fe20003f04270 */
[----:B------:R-:W-:-:S03]  /*127b0*/  FMUL R25, R25, UR13 ;  /* 0x0000000d19197c20 */ /* 0x000fc60008400000 */
[----:B------:R1:W-:Y:S04]  /*127c0*/  @P4 STG.E.U16 desc[UR14][R4.64+0xf0], R150 ;  /* 0x0000f09604004986 */ /* 0x0003e8000c10150e */
[----:B------:R2:W-:Y:S01]  /*127d0*/  @P1 STG.E.U16 desc[UR14][R6.64+0xf2], R151 ;  /* 0x0000f29706001986 */ /* 0x0005e2000c10150e */
[----:B------:R-:W-:-:S03]  /*127e0*/  F2FP.F16.F32.PACK_AB R25, RZ, R25 ;  /* 0x00000019ff19723e */ /* 0x000fc600000000ff */
[----:B------:R-:W-:Y:S01]  /*127f0*/  @P3 STG.E.U16 desc[UR14][R2.64], R24 ;  /* 0x0000001802003986 */ /* 0x000fe2000c10150e */
[----:B------:R-:W-:Y:S01]  /*12800*/  ISETP.GT.AND P3, PT, R0, RZ, P0 ;  /* 0x000000ff0000720c */ /* 0x000fe20000764270 */
[----:B------:R-:W-:Y:S01]  /*12810*/  FMUL R26, R26, UR13 ;  /* 0x0000000d1a1a7c20 */ /* 0x000fe20008400000 */
[----:B-1----:R-:W-:Y:S01]  /*12820*/  IADD3 R4, P1, R2, UR9, RZ ;  /* 0x0000000902047c10 */ /* 0x002fe2000ff3e0ff */
[----:B------:R-:W-:Y:S01]  /*12830*/  @P5 STG.E.U16 desc[UR14][R2.64+0x2], R25 ;  /* 0x0000021902005986 */ /* 0x000fe2000c10150e */
[C---:B------:R-:W-:Y:S02]  /*12840*/  ISETP.GT.AND P6, PT, R0.reuse, 0x1, P0 ;  /* 0x000000010000780c */ /* 0x040fe400007c4270 */
[----:B------:R-:W-:Y:S01]  /*12850*/  ISETP.GT.AND P5, PT, R0, 0x8, P2 ;  /* 0x000000080000780c */ /* 0x000fe200017a4270 */
[----:B------:R-:W-:Y:S01]  /*12860*/  FMUL R27, R27, UR13 ;  /* 0x0000000d1b1b7c20 */ /* 0x000fe20008400000 */
[----:B------:R-:W-:Y:S02]  /*12870*/  F2FP.F16.F32.PACK_AB R26, RZ, R26 ;  /* 0x0000001aff1a723e */ /* 0x000fe400000000ff */
[----:B------:R-:W-:-:S02]  /*12880*/  IADD3.X R5, R3, UR8, RZ, P1, !PT ;  /* 0x0000000803057c10 */ /* 0x000fc40008ffe4ff */
[----:B------:R-:W-:Y:S01]  /*12890*/  ISETP.GT.AND P4, PT, R0, 0x9, P2 ;  /* 0x000000090000780c */ /* 0x000fe20001784270 */
[----:B------:R-:W-:Y:S01]  /*128a0*/  FMUL R28, R28, UR13 ;  /* 0x0000000d1c1c7c20 */ /* 0x000fe20008400000 */
[----:B------:R-:W-:Y:S01]  /*128b0*/  FMUL R29, R29, UR13 ;  /* 0x0000000d1d1d7c20 */ /* 0x000fe20008400000 */
[----:B------:R-:W-:Y:S01]  /*128c0*/  @P3 STG.E.U16 desc[UR14][R4.64], R26 ;  /* 0x0000001a04003986 */ /* 0x000fe2000c10150e */
[----:B------:R-:W-:Y:S02]  /*128d0*/  F2FP.F16.F32.PACK_AB R27, RZ, R27 ;  /* 0x0000001bff1b723e */ /* 0x000fe400000000ff */
[----:B------:R-:W-:Y:S02]  /*128e0*/  ISETP.GT.AND P3, PT, R0, 0x8, P0 ;  /* 0x000000080000780c */ /* 0x000fe40000764270 */
[----:B------:R-:W-:Y:S01]  /*128f0*/  F2FP.F16.F32.PACK_AB R28, RZ, R28 ;  /* 0x0000001cff1c723e */ /* 0x000fe200000000ff */
[----:B------:R-:W-:Y:S01]  /*12900*/  FMUL R30, R30, UR13 ;  /* 0x0000000d1e1e7c20 */ /* 0x000fe20008400000 */
[----:B------:R-:W-:Y:S01]  /*12910*/  F2FP.F16.F32.PACK_AB R29, RZ, R29 ;  /* 0x0000001dff1d723e */ /* 0x000fe200000000ff */
[----:B------:R-:W-:Y:S01]  /*12920*/  @P6 STG.E.U16 desc[UR14][R4.64+0x2], R27 ;  /* 0x0000021b04006986 */ /* 0x000fe2000c10150e */
[----:B------:R-:W-:-:S03]  /*12930*/  ISETP.GT.AND P6, PT, R0, 0x9, P0 ;  /* 0x000000090000780c */ /* 0x000fc600007c4270 */
[----:B------:R-:W-:Y:S01]  /*12940*/  @P5 STG.E.U16 desc[UR14][R2.64+0x10], R28 ;  /* 0x0000101c02005986 */ /* 0x000fe2000c10150e */
[C---:B------:R-:W-:Y:S01]  /*12950*/  ISETP.GT.AND P5, PT, R0.reuse, 0x10, P2 ;  /* 0x000000100000780c */ /* 0x040fe200017a4270 */
[----:B------:R-:W-:Y:S01]  /*12960*/  FMUL R31, R31, UR13 ;  /* 0x0000000d1f1f7c20 */ /* 0x000fe20008400000 */
[----:B------:R-:W-:Y:S01]  /*12970*/  F2FP.F16.F32.PACK_AB R30, RZ, R30 ;  /* 0x0000001eff1e723e */ /* 0x000fe200000000ff */
[----:B------:R-:W-:Y:S01]  /*12980*/  @P4 STG.E.U16 desc[UR14][R2.64+0x12], R29 ;  /* 0x0000121d02004986 */ /* 0x000fe2000c10150e */
[----:B------:R-:W-:Y:S01]  /*12990*/  ISETP.GT.AND P4, PT, R0, 0x11, P2 ;  /* 0x000000110000780c */ /* 0x000fe20001784270 */
[----:B------:R-:W-:Y:S01]  /*129a0*/  FMUL R32, R32, UR13 ;  /* 0x0000000d20207c20 */ /* 0x000fe20008400000 */
[----:B------:R-:W-:Y:S01]  /*129b0*/  FMUL R33, R33, UR13 ;  /* 0x0000000d21217c20 */ /* 0x000fe20008400000 */
[----:B------:R-:W-:Y:S01]  /*129c0*/  @P3 STG.E.U16 desc[UR14][R4.64+0x10], R30 ;  /* 0x0000101e04003986 */ /* 0x000fe2000c10150e */
[----:B------:R-:W-:Y:S02]  /*129d0*/  F2FP.F16.F32.PACK_AB R31, RZ, R31 ;  /* 0x0000001fff1f723e */ /* 0x000fe400000000ff */
[----:B------:R-:W-:-:S02]  /*129e0*/  ISETP.GT.AND P3, PT, R0, 0x10, P0 ;  /* 0x000000100000780c */ /* 0x000fc40000764270 */
[----:B------:R-:W-:Y:S01]  /*129f0*/  F2FP.F16.F32.PACK_AB R32, RZ, R32 ;  /* 0x00000020ff20723e */ /* 0x000fe200000000ff */
[----:B------:R-:W-:Y:S01]  /*12a00*/  FMUL R34, R34, UR13 ;  /* 0x0000000d22227c20 */ /* 0x000fe20008400000 */
[----:B------:R-:W-:Y:S01]  /*12a10*/  F2FP.F16.F32.PACK_AB R33, RZ, R33 ;  /* 0x00000021ff21723e */ /* 0x000fe200000000ff */
[----:B------:R-:W-:Y:S01]  /*12a20*/  @P6 STG.E.U16 desc[UR14][R4.64+0x12], R31 ;  /* 0x0000121f04006986 */ /* 0x000fe2000c10150e */
[----:B------:R-:W-:-:S03]  /*12a30*/  ISETP.GT.AND P6, PT, R0, 0x11, P0 ;  /* 0x000000110000780c */ /* 0x000fc600007c4270 */
[----:B------:R-:W-:Y:S01]  /*12a40*/  @P5 STG.E.U16 desc[UR14][R2.64+0x20], R32 ;  /* 0x0000202002005986 */ /* 0x000fe2000c10150e */
[----:B------:R-:W-:-:S03]  /*12a50*/  F2FP.F16.F32.PACK_AB R34, RZ, R34 ;  /* 0x00000022ff22723e */ /* 0x000fc600000000ff */
[----:B------:R-:W-:Y:S01]  /*12a60*/  @P4 STG.E.U16 desc[UR14][R2.64+0x22], R33 ;  /* 0x0000222102004986 */ /* 0x000fe2000c10150e */
[C---:B------:R-:W-:Y:S01]  /*12a70*/  ISETP.GT.AND P4, PT, R0.reuse, 0x18, P2 ;  /* 0x000000180000780c */ /* 0x040fe20001784270 */
[----:B------:R-:W-:Y:S01]  /*12a80*/  FMUL R35, R35, UR13 ;  /* 0x0000000d23237c20 */ /* 0x000fe20008400000 */
[----:B------:R-:W-:Y:S01]  /*12a90*/  ISETP.GT.AND P5, PT, R0, 0x19, P2 ;  /* 0x000000190000780c */ /* 0x000fe200017a4270 */
[----:B------:R-:W-:Y:S01]  /*12aa0*/  FMUL R36, R36, UR13 ;  /* 0x0000000d24247c20 */ /* 0x000fe20008400000 */
[----:B------:R-:W-:Y:S01]  /*12ab0*/  FMUL R37, R37, UR13 ;  /* 0x0000000d25257c20 */ /* 0x000fe20008400000 */
[----:B------:R-:W-:Y:S01]  /*12ac0*/  @P3 STG.E.U16 desc[UR14][R4.64+0x20], R34 ;  /* 0x0000202204003986 */ /* 0x000fe2000c10150e */
[----:B------:R-:W-:Y:S02]  /*12ad0*/  ISETP.GT.AND P3, PT, R0, 0x18, P0 ;  /* 0x000000180000780c */ /* 0x000fe40000764270 */
[----:B------:R-:W-:Y:S01]  /*12ae0*/  F2FP.F16.F32.PACK_AB R35, RZ, R35 ;  /* 0x00000023ff23723e */ /* 0x000fe200000000ff */
[----:B------:R-:W-:Y:S01]  /*12af0*/  FMUL R38, R38, UR13 ;  /* 0x0000000d26267c20 */ /* 0x000fe20008400000 */
[----:B------:R-:W-:-:S02]  /*12b00*/  F2FP.F16.F32.PACK_AB R36, RZ, R36 ;  /* 0x00000024ff24723e */ /* 0x000fc400000000ff */
[----:B------:R-:W-:Y:S01]  /*12b10*/  F2FP.F16.F32.PACK_AB R37, RZ, R37 ;  /* 0x00000025ff25723e */ /* 0x000fe200000000ff */
[----:B------:R-:W-:Y:S01]  /*12b20*/  @P6 STG.E.U16 desc[UR14][R4.64+0x22], R35 ;  /* 0x0000222304006986 */ /* 0x000fe2000c10150e */
[----:B------:R-:W-:-:S03]  /*12b30*/  F2FP.F16.F32.PACK_AB R38, RZ, R38 ;  /* 0x00000026ff26723e */ /* 0x000fc600000000ff */
[----:B------:R-:W-:Y:S01]  /*12b40*/  @P4 STG.E.U16 desc[UR14][R2.64+0x30], R36 ;  /* 0x0000302402004986 */ /* 0x000fe2000c10150e */
[C---:B------:R-:W-:Y:S02]  /*12b50*/  ISETP.GT.AND P4, PT, R0.reuse, 0x19, P0 ;  /* 0x000000190000780c */ /* 0x040fe40000784270 */
[C---:B------:R-:W-:Y:S01]  /*12b60*/  ISETP.GT.AND P6, PT, R0.reuse, 0x20, P2 ;  /* 0x000000200000780c */ /* 0x040fe200017c4270 */
[----:B------:R-:W-:Y:S01]  /*12b70*/  @P5 STG.E.U16 desc[UR14][R2.64+0x32], R37 ;  /* 0x0000322502005986 */ /* 0x000fe2000c10150e */
[----:B------:R-:W-:Y:S01]  /*12b80*/  ISETP.GT.AND P5, PT, R0, 0x21, P2 ;  /* 0x000000210000780c */ /* 0x000fe200017a4270 */
[----:B------:R-:W-:Y:S01]  /*12b90*/  FMUL R39, R39, UR13 ;  /* 0x0000000d27277c20 */ /* 0x000fe20008400000 */
[----:B------:R-:W-:Y:S01]  /*12ba0*/  FMUL R40, R40, UR13 ;  /* 0x0000000d28287c20 */ /* 0x000fe20008400000 */
[----:B------:R-:W-:Y:S01]  /*12bb0*/  FMUL R41, R41, UR13 ;  /* 0x0000000d29297c20 */ /* 0x000fe20008400000 */
[----:B------:R-:W-:Y:S01]  /*12bc0*/  @P3 STG.E.U16 desc[UR14][R4.64+0x30], R38 ;  /* 0x0000302604003986 */ /* 0x000fe2000c10150e */
[----:B------:R-:W-:Y:S01]  /*12bd0*/  ISETP.GT.AND P3, PT, R0, 0x20, P0 ;  /* 0x000000200000780c */ /* 0x000fe20000764270 */
[----:B------:R-:W-:Y:S01]  /*12be0*/  FMUL R42, R42, UR13 ;  /* 0x0000000d2a2a7c20 */ /* 0x000fe20008400000 */
[----:B------:R-:W-:-:S02]  /*12bf0*/  F2FP.F16.F32.PACK_AB R39, RZ, R39 ;  /* 0x00000027ff27723e */ /* 0x000fc400000000ff */
[----:B------:R-:W-:Y:S02]  /*12c00*/  F2FP.F16.F32.PACK_AB R40, RZ, R40 ;  /* 0x00000028ff28723e */ /* 0x000fe400000000ff */
[----:B------:R-:W-:Y:S01]  /*12c10*/  F2FP.F16.F32.PACK_AB R41, RZ, R41 ;  /* 0x00000029ff29723e */ /* 0x000fe200000000ff */
[----:B------:R-:W-:Y:S01]  /*12c20*/  @P4 STG.E.U16 desc[UR14][R4.64+0x32], R39 ;  /* 0x0000322704004986 */ /* 0x000fe2000c10150e */
[----:B------:R-:W-:Y:S02]  /*12c30*/  F2FP.F16.F32.PACK_AB R42, RZ, R42 ;  /* 0x0000002aff2a723e */ /* 0x000fe400000000ff */
        /* <DEDUP_REMOVED lines=31> */
[----:B------:R-:W-:-:S03]  /*12e30*/  F2FP.F16.F32.PACK_AB R50, RZ, R50 ;  /* 0x00000032ff32723e */ /* 0x000fc600000000ff */
[----:B------:R-:W-:Y:S01]  /*12e40*/  @P6 STG.E.U16 desc[UR14][R2.64+0x60], R48 ;  /* 0x0000603002006986 */ /* 0x000fe2000c10150e */
[----:B--2---:R-:W-:-:S03]  /*12e50*/  IADD3.X R7, R3, UR8, RZ, P1, !PT ;  /* 0x0000000803077c10 */ /* 0x004fc60008ffe4ff */
[----:B------:R-:W-:Y:S01]  /*12e60*/  @P5 STG.E.U16 desc[UR14][R2.64+0x62], R49 ;  /* 0x0000623102005986 */ /* 0x000fe2000c10150e */
[C---:B------:R-:W-:Y:S02]  /*12e70*/  ISETP.GT.AND P5, PT, R0.reuse, 0x31, P0 ;  /* 0x000000310000780c */ /* 0x040fe400007a4270 */
[C---:B------:R-:W-:Y:S01]  /*12e80*/  ISETP.GT.AND P1, PT, R0.reuse, 0x38, P0 ;  /* 0x000000380000780c */ /* 0x040fe20000724270 */
[----:B------:R1:W-:Y:S01]  /*12e90*/  @P3 STG.E.U16 desc[UR14][R4.64+0x60], R50 ;  /* 0x0000603204003986 */ /* 0x0003e2000c10150e */
[C---:B------:R-:W-:Y:S02]  /*12ea0*/  ISETP.GT.AND P3, PT, R0.reuse, 0x39, P0 ;  /* 0x000000390000780c */ /* 0x040fe40000764270 */
[C---:B------:R-:W-:Y:S01]  /*12eb0*/  ISETP.GT.AND P6, PT, R0.reuse, 0x38, P2 ;  /* 0x000000380000780c */ /* 0x040fe200017c4270 */
[----:B------:R-:W-:Y:S01]  /*12ec0*/  FMUL R51, R51, UR13 ;  /* 0x0000000d33337c20 */ /* 0x000fe20008400000 */
[----:B------:R-:W-:Y:S01]  /*12ed0*/  ISETP.GT.AND P4, PT, R0, 0x39, P2 ;  /* 0x000000390000780c */ /* 0x000fe20001784270 */
[----:B------:R-:W-:Y:S01]  /*12ee0*/  FMUL R52, R52, UR13 ;  /* 0x0000000d34347c20 */ /* 0x000fe20008400000 */
[----:B------:R-:W-:Y:S01]  /*12ef0*/  FMUL R53, R53, UR13 ;  /* 0x0000000d35357c20 */ /* 0x000fe20008400000 */
[----:B------:R-:W-:Y:S01]  /*12f00*/  FMUL R54, R54, UR13 ;  /* 0x0000000d36367c20 */ /* 0x000fe20008400000 */
[----:B------:R-:W-:Y:S01]  /*12f10*/  FMUL R55, R55, UR13 ;  /* 0x0000000d37377c20 */ /* 0x000fe20008400000 */
[----:B------:R-:W-:Y:S01]  /*12f20*/  F2FP.F16.F32.PACK_AB R51, RZ, R51 ;  /* 0x00000033ff33723e */ /* 0x000fe200000000ff */
[----:B------:R-:W-:Y:S01]  /*12f30*/  @P5 IMAD.MOV.U32 R6, RZ, RZ, R4 ;  /* 0x000000ffff065224 */ /* 0x000fe200078e0004 */
[----:B------:R-:W-:Y:S01]  /*12f40*/  F2FP.F16.F32.PACK_AB R52, RZ, R52 ;  /* 0x00000034ff34723e */ /* 0x000fe200000000ff */
[C---:B-1----:R-:W-:Y:S01]  /*12f50*/  VIADD R4, R2.reuse, UR9 ;  /* 0x0000000902047c36 */ /* 0x042fe20008000000 */
[----:B------:R-:W-:Y:S01]  /*12f60*/  F2FP.F16.F32.PACK_AB R53, RZ, R53 ;  /* 0x00000035ff35723e */ /* 0x000fe200000000ff */
[--C-:B------:R-:W-:Y:S01]  /*12f70*/  @P1 IMAD.MOV.U32 R5, RZ, RZ, R7.reuse ;  /* 0x000000ffff051224 */ /* 0x100fe200078e0007 */
[----:B------:R-:W-:Y:S01]  /*12f80*/  F2FP.F16.F32.PACK_AB R54, RZ, R54 ;  /* 0x00000036ff36723e */ /* 0x000fe200000000ff */
[----:B------:R-:W-:Y:S01]  /*12f90*/  VIADD R8, R2, UR9 ;  /* 0x0000000902087c36 */ /* 0x000fe20008000000 */
[----:B------:R-:W-:Y:S01]  /*12fa0*/  F2FP.F16.F32.PACK_AB R55, RZ, R55 ;  /* 0x00000037ff37723e */ /* 0x000fe200000000ff */
[----:B------:R-:W-:Y:S01]  /*12fb0*/  @P3 IMAD.MOV.U32 R9, RZ, RZ, R7 ;  /* 0x000000ffff093224 */ /* 0x000fe200078e0007 */
[----:B------:R-:W-:Y:S04]  /*12fc0*/  @P5 STG.E.U16 desc[UR14][R6.64+0x62], R51 ;  /* 0x0000623306005986 */ /* 0x000fe8000c10150e */
[----:B------:R-:W-:Y:S04]  /*12fd0*/  @P6 STG.E.U16 desc[UR14][R2.64+0x70], R52 ;  /* 0x0000703402006986 */ /* 0x000fe8000c10150e */
[----:B------:R-:W-:Y:S04]  /*12fe0*/  @P4 STG.E.U16 desc[UR14][R2.64+0x72], R53 ;  /* 0x0000723502004986 */ /* 0x000fe8000c10150e */
[----:B------:R1:W-:Y:S01]  /*12ff0*/  @P1 STG.E.U16 desc[UR14][R4.64+0x70], R54 ;  /* 0x0000703604001986 */ /* 0x0003e2000c10150e */
[----:B------:R-:W-:-:S03]  /*13000*/  ISETP.GT.AND P1, PT, R0, 0x40, P0 ;  /* 0x000000400000780c */ /* 0x000fc60000724270 */
[----:B------:R2:W-:Y:S01]  /*13010*/  @P3 STG.E.U16 desc[UR14][R8.64+0x72], R55 ;  /* 0x0000723708003986 */ /* 0x0005e2000c10150e */
[C---:B------:R-:W-:Y:S02]  /*13020*/  ISETP.GT.AND P3, PT, R0.reuse, 0x41, P0 ;  /* 0x000000410000780c */ /* 0x040fe40000764270 */
[C---:B------:R-:W-:Y:S02]  /*13030*/  ISETP.GT.AND P4, PT, R0.reuse, 0x40, P2 ;  /* 0x000000400000780c */ /* 0x040fe40001784270 */
[----:B------:R-:W-:Y:S01]  /*13040*/  ISETP.GT.AND P5, PT, R0, 0x41, P2 ;  /* 0x000000410000780c */ /* 0x000fe200017a4270 */
[----:B------:R-:W-:Y:S01]  /*13050*/  FMUL R56, R56, UR13 ;  /* 0x0000000d38387c20 */ /* 0x000fe20008400000 */
[----:B------:R-:W-:Y:S01]  /*13060*/  FMUL R57, R57, UR13 ;  /* 0x0000000d39397c20 */ /* 0x000fe20008400000 */
[----:B------:R-:W-:Y:S01]  /*13070*/  FMUL R58, R58, UR13 ;  /* 0x0000000d3a3a7c20 */ /* 0x000fe20008400000 */
[----:B------:R-:W-:Y:S02]  /*13080*/  FMUL R59, R59, UR13 ;  /* 0x0000000d3b3b7c20 */ /* 0x000fe40008400000 */
[----:B------:R-:W-:Y:S01]  /*13090*/  F2FP.F16.F32.PACK_AB R56, RZ, R56 ;  /* 0x00000038ff38723e */ /* 0x000fe200000000ff */
[--C-:B-1----:R-:W-:Y:S01]  /*130a0*/  @P1 IMAD.MOV.U32 R5, RZ, RZ, R7.reuse ;  /* 0x000000ffff051224 */ /* 0x102fe200078e0007 */
[----:B------:R-:W-:Y:S01]  /*130b0*/  F2FP.F16.F32.PACK_AB R57, RZ, R57 ;  /* 0x00000039ff39723e */ /* 0x000fe200000000ff */
[----:B--2---:R-:W-:Y:S01]  /*130c0*/  @P3 IMAD.MOV.U32 R9, RZ, RZ, R7 ;  /* 0x000000ffff093224 */ /* 0x004fe200078e0007 */
[----:B------:R-:W-:-:S02]  /*130d0*/  F2FP.F16.F32.PACK_AB R58, RZ, R58 ;  /* 0x0000003aff3a723e */ /* 0x000fc400000000ff */
[----:B------:R-:W-:Y:S01]  /*130e0*/  F2FP.F16.F32.PACK_AB R59, RZ, R59 ;  /* 0x0000003bff3b723e */ /* 0x000fe200000000ff */
[----:B------:R-:W-:Y:S04]  /*130f0*/  @P4 STG.E.U16 desc[UR14][R2.64+0x80], R56 ;  /* 0x0000803802004986 */ /* 0x000fe8000c10150e */
[----:B------:R-:W-:Y:S04]  /*13100*/  @P5 STG.E.U16 desc[UR14][R2.64+0x82], R57 ;  /* 0x0000823902005986 */ /* 0x000fe8000c10150e */
[----:B------:R-:W-:Y:S01]  /*13110*/  @P1 STG.E.U16 desc[UR14][R4.64+0x80], R58 ;  /* 0x0000803a04001986 */ /* 0x000fe2000c10150e */
        /* <DEDUP_REMOVED lines=9> */
[----:B------:R-:W-:-:S02]  /*131b0*/  F2FP.F16.F32.PACK_AB R60, RZ, R60 ;  /* 0x0000003cff3c723e */ /* 0x000fc400000000ff */
[----:B------:R-:W-:Y:S01]  /*131c0*/  F2FP.F16.F32.PACK_AB R61, RZ, R61 ;  /* 0x0000003dff3d723e */ /* 0x000fe200000000ff */
[----:B-1----:R-:W-:Y:S01]  /*131d0*/  @P3 IMAD.MOV.U32 R9, RZ, RZ, R7 ;  /* 0x000000ffff093224 */ /* 0x002fe200078e0007 */
[----:B------:R-:W-:Y:S02]  /*131e0*/  F2FP.F16.F32.PACK_AB R62, RZ, R62 ;  /* 0x0000003eff3e723e */ /* 0x000fe400000000ff */
[----:B------:R-:W-:Y:S02]  /*131f0*/  @P1 MOV R5, R7 ;  /* 0x0000000700051202 */ /* 0x000fe40000000f00 */
[----:B------:R-:W-:Y:S01]  /*13200*/  F2FP.F16.F32.PACK_AB R63, RZ, R63 ;  /* 0x0000003fff3f723e */ /* 0x000fe200000000ff */
[----:B------:R-:W-:Y:S01]  /*13210*/  @P4 STG.E.U16 desc[UR14][R2.64+0x90], R60 ;  /* 0x0000903c02004986 */ /* 0x000fe2000c10150e */
[----:B------:R-:W-:-:S03]  /*13220*/  ISETP.GT.AND P4, PT, R0, 0x50, P2 ;  /* 0x000000500000780c */ /* 0x000fc60001784270 */
[----:B------:R-:W-:Y:S01]  /*13230*/  @P5 STG.E.U16 desc[UR14][R2.64+0x92], R61 ;  /* 0x0000923d02005986 */ /* 0x000fe2000c10150e */
[----:B------:R-:W-:-:S03]  /*13240*/  FMUL R64, R64, UR13 ;  /* 0x0000000d40407c20 */ /* 0x000fc60008400000 */
[----:B------:R1:W-:Y:S01]  /*13250*/  @P1 STG.E.U16 desc[UR14][R4.64+0x90], R62 ;  /* 0x0000903e04001986 */ /* 0x0003e2000c10150e */
[----:B------:R-:W-:-:S03]  /*13260*/  ISETP.GT.AND P1, PT, R0, 0x50, P0 ;  /* 0x000000500000780c */ /* 0x000fc60000724270 */
[----:B------:R2:W-:Y:S01]  /*13270*/  @P3 STG.E.U16 desc[UR14][R8.64+0x92], R63 ;  /* 0x0000923f08003986 */ /* 0x0005e2000c10150e */
        /* <DEDUP_REMOVED lines=8> */
[----:B------:R-:W-:Y:S01]  /*13300*/  ISETP.GT.AND P4, PT, R0, 0x58, P2 ;  /* 0x000000580000780c */ /* 0x000fe20001784270 */
[--C-:B-1----:R-:W-:Y:S01]  /*13310*/  @P1 IMAD.MOV.U32 R5, RZ, RZ, R7.reuse ;  /* 0x000000ffff051224 */ /* 0x102fe200078e0007 */
[----:B------:R-:W-:Y:S01]  /*13320*/  F2FP.F16.F32.PACK_AB R66, RZ, R66 ;  /* 0x00000042ff42723e */ /* 0x000fe200000000ff */
[----:B--2---:R-:W-:Y:S01]  /*13330*/  @P3 IMAD.MOV.U32 R9, RZ, RZ, R7 ;  /* 0x000000ffff093224 */ /* 0x004fe200078e0007 */
[----:B------:R-:W-:Y:S01]  /*13340*/  F2FP.F16.F32.PACK_AB R67, RZ, R67 ;  /* 0x00000043ff43723e */ /* 0x000fe200000000ff */
[----:B------:R-:W-:Y:S01]  /*13350*/  FMUL R68, R68, UR13 ;  /* 0x0000000d44447c20 */ /* 0x000fe20008400000 */
[----:B------:R-:W-:Y:S04]  /*13360*/  @P5 STG.E.U16 desc[UR14][R2.64+0xa2], R65 ;  /* 0x0000a24102005986 */ /* 0x000fe8000c10150e */
[----:B------:R1:W-:Y:S01]  /*13370*/  @P1 STG.E.U16 desc[UR14][R4.64+0xa0], R66 ;  /* 0x0000a04204001986 */ /* 0x0003e2000c10150e */
[----:B------:R-:W-:-:S02]  /*13380*/  ISETP.GT.AND P1, PT, R0, 0x58, P0 ;  /* 0x000000580000780c */ /* 0x000fc40000724270 */
[----:B------:R-:W-:Y:S01]  /*13390*/  F2FP.F16.F32.PACK_AB R68, RZ, R68 ;  /* 0x00000044ff44723e */ /* 0x000fe200000000ff */
[----:B------:R2:W-:Y:S01]  /*133a0*/  @P3 STG.E.U16 desc[UR14][R8.64+0xa2], R67 ;  /* 0x0000a24308003986 */ /* 0x0005e2000c10150e */
[C---:B------:R-:W-:Y:S02]  /*133b0*/  ISETP.GT.AND P3, PT, R0.reuse, 0x59, P0 ;  /* 0x000000590000780c */ /* 0x040fe40000764270 */
[C---:B------:R-:W-:Y:S01]  /*133c0*/  ISETP.GT.AND P5, PT, R0.reuse, 0x59, P2 ;  /* 0x000000590000780c */ /* 0x040fe200017a4270 */
[----:B------:R-:W-:Y:S01]  /*133d0*/  FMUL R69, R69, UR13 ;  /* 0x0000000d45457c20 */ /* 0x000fe20008400000 */
[----:B------:R-:W-:Y:S01]  /*133e0*/  @P4 STG.E.U16 desc[UR14][R2.64+0xb0], R68 ;  /* 0x0000b04402004986 */ /* 0x000fe2000c10150e */
[----:B------:R-:W-:Y:S01]  /*133f0*/  ISETP.GT.AND P4, PT, R0, 0x60, P2 ;  /* 0x000000600000780c */ /* 0x000fe20001784270 */
[----:B------:R-:W-:Y:S01]  /*13400*/  FMUL R70, R70, UR13 ;  /* 0x0000000d46467c20 */ /* 0x000fe20008400000 */
[----:B------:R-:W-:Y:S01]  /*13410*/  FMUL R71, R71, UR13 ;  /* 0x0000000d47477c20 */ /* 0x000fe20008400000 */
[----:B------:R-:W-:Y:S01]  /*13420*/  FMUL R72, R72, UR13 ;  /* 0x0000000d48487c20 */ /* 0x000fe20008400000 */
[----:B------:R-:W-:Y:S01]  /*13430*/  F2FP.F16.F32.PACK_AB R69, RZ, R69 ;  /* 0x00000045ff45723e */ /* 0x000fe200000000ff */
[----:B-1----:R-:W-:Y:S01]  /*13440*/  @P1 IMAD.MOV.U32 R5, RZ, RZ, R7 ;  /* 0x000000ffff051224 */ /* 0x002fe200078e0007 */
[----:B------:R-:W-:-:S02]  /*13450*/  F2FP.F16.F32.PACK_AB R70, RZ, R70 ;  /* 0x00000046ff46723e */ /* 0x000fc400000000ff */
[----:B------:R-:W-:Y:S01]  /*13460*/  F2FP.F16.F32.PACK_AB R71, RZ, R71 ;  /* 0x00000047ff47723e */ /* 0x000fe200000000ff */
[----:B--2---:R-:W-:Y:S01]  /*13470*/  @P3 IMAD.MOV.U32 R9, RZ, RZ, R7 ;  /* 0x000000ffff093224 */ /* 0x004fe200078e0007 */
[----:B------:R-:W-:Y:S01]  /*13480*/  F2FP.F16.F32.PACK_AB R72, RZ, R72 ;  /* 0x00000048ff48723e */ /* 0x000fe200000000ff */
[----:B------:R-:W-:Y:S01]  /*13490*/  @P5 STG.E.U16 desc[UR14][R2.64+0xb2], R69 ;  /* 0x0000b24502005986 */ /* 0x000fe2000c10150e */
[C---:B------:R-:W-:Y:S01]  /*134a0*/  ISETP.GT.AND P5, PT, R0.reuse, 0x61, P2 ;  /* 0x000000610000780c */ /* 0x040fe200017a4270 */
[----:B------:R-:W-:Y:S02]  /*134b0*/  FMUL R73, R73, UR13 ;  /* 0x0000000d49497c20 */ /* 0x000fe40008400000 */
[----:B------:R1:W-:Y:S04]  /*134c0*/  @P1 STG.E.U16 desc[UR14][R4.64+0xb0], R70 ;  /* 0x0000b04604001986 */ /* 0x0003e8000c10150e */
[----:B------:R2:W-:Y:S01]  /*134d0*/  @P3 STG.E.U16 desc[UR14][R8.64+0xb2], R71 ;  /* 0x0000b24708003986 */ /* 0x0005e2000c10150e */
[----:B------:R-:W-:-:S03]  /*134e0*/  ISETP.GT.AND P3, PT, R0, 0x60, P0 ;  /* 0x000000600000780c */ /* 0x000fc60000764270 */
[----:B------:R-:W-:Y:S01]  /*134f0*/  @P4 STG.E.U16 desc[UR14][R2.64+0xc0], R72 ;  /* 0x0000c04802004986 */ /* 0x000fe2000c10150e */
[----:B------:R-:W-:Y:S02]  /*13500*/  ISETP.GT.AND P4, PT, R0, 0x61, P0 ;  /* 0x000000610000780c */ /* 0x000fe40000784270 */
[----:B------:R-:W-:Y:S01]  /*13510*/  F2FP.F16.F32.PACK_AB R73, RZ, R73 ;  /* 0x00000049ff49723e */ /* 0x000fe200000000ff */
[----:B------:R-:W-:Y:S01]  /*13520*/  FMUL R74, R74, UR13 ;  /* 0x0000000d4a4a7c20 */ /* 0x000fe20008400000 */
[----:B------:R-:W-:Y:S01]  /*13530*/  FMUL R75, R75, UR13 ;  /* 0x0000000d4b4b7c20 */ /* 0x000fe20008400000 */
[C---:B------:R-:W-:Y:S02]  /*13540*/  ISETP.GT.AND P1, PT, R0.reuse, 0x69, P2 ;  /* 0x000000690000780c */ /* 0x040fe40001724270 */
[----:B------:R-:W-:Y:S01]  /*13550*/  @P5 STG.E.U16 desc[UR14][R2.64+0xc2], R73 ;  /* 0x0000c24902005986 */ /* 0x000fe2000c10150e */
[----:B------:R-:W-:Y:S01]  /*13560*/  ISETP.GT.AND P5, PT, R0, 0x68, P2 ;  /* 0x000000680000780c */ /* 0x000fe200017a4270 */
[--C-:B-1----:R-:W-:Y:S01]  /*13570*/  @P3 IMAD.MOV.U32 R5, RZ, RZ, R7.reuse ;  /* 0x000000ffff053224 */ /* 0x102fe200078e0007 */
[----:B------:R-:W-:Y:S01]  /*13580*/  F2FP.F16.F32.PACK_AB R74, RZ, R74 ;  /* 0x0000004aff4a723e */ /* 0x000fe200000000ff */
[----:B------:R-:W-:Y:S01]  /*13590*/  FMUL R76, R76, UR13 ;  /* 0x0000000d4c4c7c20 */ /* 0x000fe20008400000 */
[----:B------:R-:W-:Y:S01]  /*135a0*/  F2FP.F16.F32.PACK_AB R75, RZ, R75 ;  /* 0x0000004bff4b723e */ /* 0x000fe200000000ff */
[----:B--2---:R-:W-:-:S02]  /*135b0*/  @P4 IMAD.MOV.U32 R9, RZ, RZ, R7 ;  /* 0x000000ffff094224 */ /* 0x004fc400078e0007 */
[----:B------:R-:W-:Y:S01]  /*135c0*/  FMUL R77, R77, UR13 ;  /* 0x0000000d4d4d7c20 */ /* 0x000fe20008400000 */
[----:B------:R1:W-:Y:S01]  /*135d0*/  @P3 STG.E.U16 desc[UR14][R4.64+0xc0], R74 ;  /* 0x0000c04a04003986 */ /* 0x0003e2000c10150e */
[----:B------:R-:W-:Y:S02]  /*135e0*/  F2FP.F16.F32.PACK_AB R76, RZ, R76 ;  /* 0x0000004cff4c723e */ /* 0x000fe400000000ff */
[C---:B------:R-:W-:Y:S01]  /*135f0*/  ISETP.GT.AND P3, PT, R0.reuse, 0x68, P0 ;  /* 0x000000680000780c */ /* 0x040fe20000764270 */
[----:B------:R2:W-:Y:S01]  /*13600*/  @P4 STG.E.U16 desc[UR14][R8.64+0xc2], R75 ;  /* 0x0000c24b08004986 */ /* 0x0005e2000c10150e */
[----:B------:R-:W-:Y:S02]  /*13610*/  F2FP.F16.F32.PACK_AB R77, RZ, R77 ;  /* 0x0000004dff4d723e */ /* 0x000fe400000000ff */
        /* <DEDUP_REMOVED lines=8> */
[----:B-1----:R-:W-:Y:S02]  /*136a0*/  @P3 MOV R5, R7 ;  /* 0x0000000700053202 */ /* 0x002fe40000000f00 */
[----:B------:R-:W-:Y:S01]  /*136b0*/  F2FP.F16.F32.PACK_AB R79, RZ, R79 ;  /* 0x0000004fff4f723e */ /* 0x000fe200000000ff */
[----:B--2---:R-:W-:Y:S01]  /*136c0*/  @P4 IMAD.MOV.U32 R9, RZ, RZ, R7 ;  /* 0x000000ffff094224 */ /* 0x004fe200078e0007 */
[----:B------:R-:W-:Y:S01]  /*136d0*/  F2FP.F16.F32.PACK_AB R80, RZ, R80 ;  /* 0x00000050ff50723e */ /* 0x000fe200000000ff */
[----:B------:R-:W-:Y:S01]  /*136e0*/  @P3 STG.E.U16 desc[UR14][R4.64+0xd0], R78 ;  /* 0x0000d04e04003986 */ /* 0x000fe2000c10150e */
[----:B------:R-:W-:-:S02]  /*136f0*/  ISETP.GT.AND P6, PT, R0, 0x70, P0 ;  /* 0x000000700000780c */ /* 0x000fc400007c4270 */
[C---:B------:R-:W-:Y:S01]  /*13700*/  ISETP.GT.AND P5, PT, R0.reuse, 0x71, P0 ;  /* 0x000000710000780c */ /* 0x040fe200007a4270 */
        /* <DEDUP_REMOVED lines=9> */
[----:B------:R-:W-:Y:S01]  /*137a0*/  FMUL R84, R84, UR13 ;  /* 0x0000000d54547c20 */ /* 0x000fe20008400000 */
[----:B------:R-:W-:Y:S01]  /*137b0*/  ISETP.GT.AND P0, PT, R0, 0x79, P0 ;  /* 0x000000790000780c */ /* 0x000fe20000704270 */
[----:B------:R-:W-:Y:S01]  /*137c0*/  FMUL R85, R85, UR13 ;  /* 0x0000000d55557c20 */ /* 0x000fe20008400000 */
[----:B------:R-:W-:Y:S01]  /*137d0*/  FMUL R86, R86, UR13 ;  /* 0x0000000d56567c20 */ /* 0x000fe20008400000 */
[----:B------:R-:W-:Y:S01]  /*137e0*/  F2FP.F16.F32.PACK_AB R81, RZ, R81 ;  /* 0x00000051ff51723e */ /* 0x000fe200000000ff */
[----:B-1----:R-:W-:Y:S01]  /*137f0*/  @P5 IMAD.MOV.U32 R9, RZ, RZ, R7 ;  /* 0x000000ffff095224 */ /* 0x002fe200078e0007 */
[----:B------:R-:W-:-:S02]  /*13800*/  F2FP.F16.F32.PACK_AB R82, RZ, R82 ;  /* 0x00000052ff52723e */ /* 0x000fc400000000ff */
[----:B------:R-:W-:Y:S01]  /*13810*/  @P6 MOV R5, R7 ;  /* 0x0000000700056202 */ /* 0x000fe20000000f00 */
[--C-:B------:R-:W-:Y:S01]  /*13820*/  @P3 IMAD.MOV.U32 R10, RZ, RZ, R2.reuse ;  /* 0x000000ffff0a3224 */ /* 0x100fe200078e0002 */
[----:B------:R-:W-:Y:S01]  /*13830*/  F2FP.F16.F32.PACK_AB R83, RZ, R83 ;  /* 0x00000053ff53723e */ /* 0x000fe200000000ff */
[--C-:B------:R-:W-:Y:S01]  /*13840*/  @P3 IMAD.MOV.U32 R11, RZ, RZ, R3.reuse ;  /* 0x000000ffff0b3224 */ /* 0x100fe200078e0003 */
[----:B------:R-:W-:Y:S01]  /*13850*/  F2FP.F16.F32.PACK_AB R84, RZ, R84 ;  /* 0x00000054ff54723e */ /* 0x000fe200000000ff */
[----:B------:R-:W-:Y:S01]  /*13860*/  @P2 IMAD.MOV.U32 R12, RZ, RZ, R2 ;  /* 0x000000ffff0c2224 */ /* 0x000fe200078e0002 */
[----:B------:R-:W-:Y:S01]  /*13870*/  F2FP.F16.F32.PACK_AB R85, RZ, R85 ;  /* 0x00000055ff55723e */ /* 0x000fe200000000ff */
[----:B------:R-:W-:Y:S01]  /*13880*/  @P2 IMAD.MOV.U32 R13, RZ, RZ, R3 ;  /* 0x000000ffff0d2224 */ /* 0x000fe200078e0003 */
[----:B------:R2:W-:Y:S01]  /*13890*/  @P1 STG.E.U16 desc[UR14][R2.64+0xe2], R81 ;  /* 0x0000e25102001986 */ /* 0x0005e2000c10150e */
[C---:B------:R-:W-:Y:S01]  /*138a0*/  VIADD R14, R2.reuse, UR9 ;  /* 0x00000009020e7c36 */ /* 0x040fe20008000000 */
[----:B------:R-:W-:Y:S01]  /*138b0*/  F2FP.F16.F32.PACK_AB R86, RZ, R86 ;  /* 0x00000056ff56723e */ /* 0x000fe200000000ff */
[----:B------:R-:W-:Y:S01]  /*138c0*/  @P4 IMAD.MOV.U32 R15, RZ, RZ, R7 ;  /* 0x000000ffff0f4224 */ /* 0x000fe200078e0007 */
[----:B------:R2:W-:Y:S01]  /*138d0*/  @P6 STG.E.U16 desc[UR14][R4.64+0xe0], R82 ;  /* 0x0000e05204006986 */ /* 0x0005e2000c10150e */
[----:B------:R-:W-:-:S03]  /*138e0*/  VIADD R16, R2, UR9 ;  /* 0x0000000902107c36 */ /* 0x000fc60008000000 */
[----:B------:R2:W-:Y:S04]  /*138f0*/  @P5 STG.E.U16 desc[UR14][R8.64+0xe2], R83 ;  /* 0x0000e25308005986 */ /* 0x0005e8000c10150e */
[----:B------:R2:W-:Y:S04]  /*13900*/  @P3 STG.E.U16 desc[UR14][R10.64+0xf0], R84 ;  /* 0x0000f0540a003986 */ /* 0x0005e8000c10150e */
[----:B------:R2:W-:Y:S01]  /*13910*/  @P2 STG.E.U16 desc[UR14][R12.64+0xf2], R85 ;  /* 0x0000f2550c002986 */ /* 0x0005e2000c10150e */
[----:B------:R-:W-:-:S03]  /*13920*/  FMUL R87, R87, UR13 ;  /* 0x0000000d57577c20 */ /* 0x000fc60008400000 */
[----:B------:R2:W-:Y:S01]  /*13930*/  @P4 STG.E.U16 desc[UR14][R14.64+0xf0], R86 ;  /* 0x0000f0560e004986 */ /* 0x0005e2000c10150e */
[----:B------:R-:W-:Y:S05]  /*13940*/  @!P0 EXIT ;  /* 0x000000000000894d */ /* 0x000fea0003800000 */
[----:B------:R-:W-:Y:S01]  /*13950*/  F2FP.F16.F32.PACK_AB R87, RZ, R87 ;  /* 0x00000057ff57723e */ /* 0x000fe200000000ff */
[----:B------:R-:W-:-:S05]  /*13960*/  IMAD.MOV.U32 R17, RZ, RZ, R7 ;  /* 0x000000ffff117224 */ /* 0x000fca00078e0007 */
[----:B------:R-:W-:Y:S01]  /*13970*/  STG.E.U16 desc[UR14][R16.64+0xf2], R87 ;  /* 0x0000f25710007986 */ /* 0x000fe2000c10150e */
[----:B------:R-:W-:Y:S05]  /*13980*/  EXIT ;  /* 0x000000000000794d */ /* 0x000fea0003800000 */
.L_x_10:
[----:B------:R-:W-:-:S13]  /*13990*/  ISETP.NE.AND P0, PT, RZ, UR7, PT ;  /* 0x00000007ff007c0c */ /* 0x000fda000bf05270 */
[----:B------:R-:W-:Y:S05]  /*139a0*/  @P0 EXIT ;  /* 0x000000000000094d */ /* 0x000fea0003800000 */
[----:B------:R-:W-:-:S13]  /*139b0*/  ELECT P0, URZ, PT ;  /* 0x00000000003f782f */ /* 0x000fda0003800000 */
[----:B------:R-:W-:Y:S05]  /*139c0*/  @!P0 BRA `(.L_x_525) ;  /* 0x0000000800308947 */ /* 0x000fea0003800000 */
[----:B------:R-:W-:-:S06]  /*139d0*/  UISETP.GE.AND UP0, UPT, UR5, 0x1, UPT ;  /* 0x000000010500788c */ /* 0x000fcc000bf06270 */
[----:B------:R-:W-:-:S13]  /*139e0*/  PLOP3.LUT P0, PT, PT, PT, UP0, 0x80, 0x0 ;  /* 0x000000000000781c */ /* 0x000fda0003f0f008 */
[----:B------:R-:W-:Y:S05]  /*139f0*/  @!P0 BRA `(.L_x_525) ;  /* 0x0000000800248947 */ /* 0x000fea0003800000 */
[----:B------:R-:W0:Y:S01]  /*13a00*/  S2R R0, SR_CTAID.X ;  /* 0x0000000000007919 */ /* 0x000e220000002500 */
[----:B------:R-:W-:Y:S01]  /*13a10*/  ULDC UR8, c[0x0][0x384] ;  /* 0x0000e10000087ab9 */ /* 0x000fe20000000800 */
[----:B------:R-:W-:Y:S01]  /*13a20*/  UIADD3 UR7, UR5, 0x1, URZ ;  /* 0x0000000105077890 */ /* 0x000fe2000fffe03f */
[----:B------:R-:W-:Y:S01]  /*13a30*/  LOP3.LUT P0, RZ, R7, 0x1f, RZ, 0xc0, !PT ;  /* 0x0000001f07ff7812 */ /* 0x000fe2000780c0ff */
[----:B------:R-:W1:Y:S01]  /*13a40*/  S2R R2, SR_CTAID.Y ;  /* 0x0000000000027919 */ /* 0x000e620000002600 */
[----:B------:R-:W-:Y:S01]  /*13a50*/  IMAD.U32 R9, RZ, RZ, UR6 ;  /* 0x00000006ff097e24 */ /* 0x000fe2000f8e00ff */
[----:B------:R-:W-:Y:S01]  /*13a60*/  ULDC UR9, c[0x0][0x388] ;  /* 0x0000e20000097ab9 */ /* 0x000fe20000000800 */
[C---:B------:R-:W-:Y:S01]  /*13a70*/  ISETP.NE.AND P1, PT, R5.reuse, RZ, PT ;  /* 0x000000ff0500720c */ /* 0x040fe20003f25270 */
[----:B------:R-:W-:Y:S01]  /*13a80*/  IMAD.MOV.U32 R3, RZ, RZ, RZ ;  /* 0x000000ffff037224 */ /* 0x000fe200078e00ff */
[----:B------:R-:W-:Y:S01]  /*13a90*/  ISETP.NE.OR P0, PT, R5, RZ, !P0 ;  /* 0x000000ff0500720c */ /* 0x000fe20004705670 */
[----:B------:R-:W-:Y:S01]  /*13aa0*/  IMAD.MOV.U32 R4, RZ, RZ, 0x1 ;  /* 0x00000001ff047424 */ /* 0x000fe200078e00ff */
[----:B------:R-:W-:-:S02]  /*13ab0*/  CS2R R6, SRZ ;  /* 0x0000000000067805 */ /* 0x000fc4000001ff00 */
[----:B------:R-:W-:Y:S01]  /*13ac0*/  MOV R5, RZ ;  /* 0x000000ff00057202 */ /* 0x000fe20000000f00 */
[----:B------:R-:W-:Y:S02]  /*13ad0*/  IMAD.MOV.U32 R8, RZ, RZ, RZ ;  /* 0x000000ffff087224 */ /* 0x000fe400078e00ff */
[----:B------:R-:W-:Y:S02]  /*13ae0*/  IMAD.U32 R21, RZ, RZ, UR7 ;  /* 0x00000007ff157e24 */ /* 0x000fe4000f8e00ff */
[----:B0-----:R-:W-:Y:S01]  /*13af0*/  IMAD.SHL.U32 R17, R0, 0x100, RZ ;  /* 0x0000010000117824 */ /* 0x001fe200078e00ff */
[----:B------:R-:W-:Y:S01]  /*13b00*/  LOP3.LUT R0, R9, 0x2, RZ, 0xfc, !PT ;  /* 0x0000000209007812 */ /* 0x000fe200078efcff */
[----:B-1----:R-:W-:Y:S02]  /*13b10*/  IMAD.SHL.U32 R18, R2, 0x80, RZ ;  /* 0x0000008002127824 */ /* 0x002fe400078e00ff */
[----:B------:R-:W-:-:S04]  /*13b20*/  IMAD.HI.U32 R2, R17, UR8, RZ ;  /* 0x0000000811027c27 */ /* 0x000fc8000f8e00ff */
[----:B------:R-:W-:Y:S01]  /*13b30*/  VIADD R19, R18, 0x40 ;  /* 0x0000004012137836 */ /* 0x000fe20000000000 */
[----:B------:R-:W-:-:S07]  /*13b40*/  SHF.R.U32.HI R2, RZ, UR9, R2 ;  /* 0x00000009ff027c19 */ /* 0x000fce0008011602 */
.L_x_529:
[----:B------:R-:W0:Y:S01]  /*13b50*/  S2R R10, SR_CgaCtaId ;  /* 0x00000000000a7919 */ /* 0x000e220000008800 */
[----:B------:R-:W-:-:S04]  /*13b60*/  MOV R9, 0x400 ;  /* 0x0000040000097802 */ /* 0x000fc80000000f00 */
[----:B0-----:R-:W-:Y:S02]  /*13b70*/  LEA R20, R10, R9, 0x18 ;  /* 0x000000090a147211 */ /* 0x001fe400078ec0ff */
[----:B------:R-:W-:-:S03]  /*13b80*/  SHF.L.U32 R9, R4, 0x1f, RZ ;  /* 0x0000001f04097819 */ /* 0x000fc600000006ff */
[----:B------:R-:W-:-:S07]  /*13b90*/  IMAD R12, R3, 0x8, R20 ;  /* 0x00000008030c7824 */ /* 0x000fce00078e0214 */
.L_x_526:
[----:B0-----:R0:W1:Y:S02]  /*13ba0*/  SYNCS.PHASECHK.TRANS64.TRYWAIT P2, [R12+URZ+0x36048], R9 ;  /* 0x036048090c0075a7 */ /* 0x001064000804017f */
[----:B-1----:R-:W-:Y:S05]  /*13bb0*/  @!P2 NANOSLEEP.SYNCS 0x989680 ;  /* 0x009896800000a95d */ /* 0x002fea0003900000 */
[----:B------:R-:W1:Y:S02]  /*13bc0*/  @!P2 SYNCS.PHASECHK.TRANS64 P2, [R12+URZ+0x36048], R9 ;  /* 0x036048090c00a5a7 */ /* 0x000e64000804007f */
[----:B-1----:R-:W-:Y:S05]  /*13bd0*/  @!P2 BRA `(.L_x_526) ;  /* 0xfffffffc00f0a947 */ /* 0x002fea000383ffff */
[----:B0-----:R-:W0:Y:S02]  /*13be0*/  @!P1 LDC R9, c[0x0][0x580] ;  /* 0x00016000ff099b82 */ /* 0x001e240000000800 */
[----:B0-----:R0:W-:Y:S02]  /*13bf0*/  @!P1 SYNCS.ARRIVE.TRANS64 RZ, [R12+URZ+0x36000], R9 ;  /* 0x036000090cff99a7 */ /* 0x0011e4000800003f */
[----:B0-----:R-:W-:-:S04]  /*13c00*/  PRMT R9, R0, 0x9910, RZ ;  /* 0x0000991000097816 */ /* 0x001fc800000000ff */
[----:B------:R-:W-:-:S13]  /*13c10*/  ISETP.NE.AND P2, PT, R9, 0x2, PT ;  /* 0x000000020900780c */ /* 0x000fda0003f45270 */
[----:B------:R-:W-:Y:S05]  /*13c20*/  @P2 BRA `(.L_x_527) ;  /* 0x0000000000042947 */ /* 0x000fea0003800000 */
[----:B------:R-:W-:Y:S01]  /*13c30*/  BPT.TRAP 0x1 ;  /* 0x000000040000795c */ /* 0x000fe20000300000 */
.L_x_527:
[----:B------:R-:W-:Y:S05]  /*13c40*/  @P0 BRA `(.L_x_528) ;  /* 0x0000000000040947 */ /* 0x000fea0003800000 */
[----:B------:R-:W-:Y:S01]  /*13c50*/  BPT.TRAP 0x1 ;  /* 0x000000040000795c */ /* 0x000fe20000300000 */
.L_x_528:
[----:B------:R-:W0:Y:S01]  /*13c60*/  LDC R10, c[0x0][0x380] ;  /* 0x0000e000ff0a7b82 */ /* 0x000e220000000800 */
[----:B------:R-:W-:Y:S01]  /*13c70*/  R2UR UR7, R2 ;  /* 0x00000000020772ca */ /* 0x000fe200000e0000 */
[----:B------:R-:W-:Y:S01]  /*13c80*/  ULDC UR18, c[0x0][0x38c] ;  /* 0x0000e30000127ab9 */ /* 0x000fe20000000800 */
[----:B------:R-:W-:Y:S01]  /*13c90*/  R2UR UR25, R12 ;  /* 0x000000000c1972ca */ /* 0x000fe200000e0000 */
[----:B------:R-:W-:Y:S01]  /*13ca0*/  UISETP.NE.AND UP0, UPT, UR18, 0x1, UPT ;  /* 0x000000011200788c */ /* 0x000fe2000bf05270 */
[C---:B------:R-:W-:Y:S01]  /*13cb0*/  IADD3 R11, R7.reuse, 0x1, RZ ;  /* 0x00000001070b7810 */ /* 0x040fe20007ffe0ff */
[----:B------:R-:W-:Y:S01]  /*13cc0*/  ULDC UR23, c[0x0][0x398] ;  /* 0x0000e60000177ab9 */ /* 0x000fe20000000800 */
[----:B------:R-:W-:Y:S01]  /*13cd0*/  R2UR UR26, R8 ;  /* 0x00000000081a72ca */ /* 0x000fe200000e0000 */
[----:B------:R-:W1:Y:S01]  /*13ce0*/  LDC.64 R12, c[0x0][0x3f8] ;  /* 0x0000fe00ff0c7b82 */ /* 0x000e620000000a00 */
[----:B------:R-:W-:Y:S01]  /*13cf0*/  R2UR UR20, R7 ;  /* 0x00000000071472ca */ /* 0x000fe200000e0000 */
[----:B------:R-:W-:Y:S01]  /*13d00*/  ULDC UR31, c[0x0][0x3ec] ;  /* 0x0000fb00001f7ab9 */ /* 0x000fe20000000800 */
[----:B------:R-:W-:Y:S01]  /*13d10*/  R2UR UR12, R20 ;  /* 0x00000000140c72ca */ /* 0x000fe200000e0000 */
[C---:B------:R-:W-:Y:S01]  /*13d20*/  IMAD R20, R3.reuse, 0x2000, R20 ;  /* 0x0000200003147824 */ /* 0x040fe200078e0214 */
[----:B------:R-:W-:Y:S01]  /*13d30*/  R2UR UR24, R3 ;  /* 0x00000000031872ca */ /* 0x000fe200000e0000 */
[----:B------:R-:W-:Y:S01]  /*13d40*/  ULDC.64 UR34, c[0x0][0x198] ;  /* 0x0000660000227ab9 */ /* 0x000fe20000000a00 */
[----:B------:R-:W-:Y:S01]  /*13d50*/  @UP0 ULDC.64 UR10, c[0x0][0x390] ;  /* 0x0000e400000a0ab9 */ /* 0x000fe20000000a00 */
[----:B------:R-:W1:Y:S01]  /*13d60*/  LDC.64 R14, c[0x0][0x3d0] ;  /* 0x0000f400ff0e7b82 */ /* 0x000e620000000a00 */
[----:B------:R-:W-:Y:S01]  /*13d70*/  R2UR UR19, R20 ;  /* 0x00000000141372ca */ /* 0x000fe200000e0000 */
[----:B------:R-:W-:Y:S01]  /*13d80*/  UIADD3 UR32, UP1, UR34, 0xf0, URZ ;  /* 0x000000f022207890 */ /* 0x000fe2000ff3e03f */
[----:B------:R-:W-:Y:S01]  /*13d90*/  IADD3 R21, R21, -0x1, RZ ;  /* 0xffffffff15157810 */ /* 0x000fe20007ffe0ff */
[----:B------:R-:W-:Y:S01]  /*13da0*/  ULDC.64 UR28, c[0x0][0x3f0] ;  /* 0x0000fc00001c7ab9 */ /* 0x000fe20000000a00 */
[----:B------:R-:W-:Y:S01]  /*13db0*/  R2UR UR21, R5 ;  /* 0x00000000051572ca */ /* 0x000fe200000e0000 */
[----:B------:R-:W-:Y:S01]  /*13dc0*/  UIADD3 UR34, UP2, UR34, 0x270, URZ ;  /* 0x0000027022227890 */ /* 0x000fe2000ff5e03f */
[----:B------:R-:W-:Y:S01]  /*13dd0*/  R2UR UR22, R6 ;  /* 0x00000000061672ca */ /* 0x000fe200000e0000 */
[----:B------:R-:W2:Y:S01]  /*13de0*/  LDC R16, c[0x0][0x400] ;  /* 0x00010000ff107b82 */ /* 0x000ea20000000800 */
[----:B0-----:R-:W-:Y:S01]  /*13df0*/  ISETP.NE.AND P2, PT, R10, 0x1, PT ;  /* 0x000000010a00780c */ /* 0x001fe20003f45270 */
[----:B------:R-:W-:Y:S01]  /*13e00*/  UIADD3 UR25, UR25, 0x36000, URZ ;  /* 0x0003600019197890 */ /* 0x000fe2000fffe03f */
[----:B------:R-:W-:Y:S01]  /*13e10*/  ISETP.GT.AND P6, PT, R21, 0x1, PT ;  /* 0x000000011500780c */ /* 0x000fe20003fc4270 */
[----:B------:R-:W-:Y:S01]  /*13e20*/  ULEA UR24, UR24, UR12, 0xe ;  /* 0x0000000c18187291 */ /* 0x000fe2000f8e703f */
[----:B------:R-:W-:Y:S01]  /*13e30*/  VIADD R3, R3, 0x1 ;  /* 0x0000000103037836 */ /* 0x000fe20000000000 */
[----:B------:R-:W-:-:S02]  /*13e40*/  USHF.L.U32 UR26, UR26, 0x5, URZ ;  /* 0x000000051a1a7899 */ /* 0x000fc4000800063f */
[----:B------:R-:W0:Y:S01]  /*13e50*/  LDC.64 R22, c[0x0][0x3e0] ;  /* 0x0000f800ff167b82 */ /* 0x000e220000000a00 */
[----:B------:R-:W-:Y:S01]  /*13e60*/  UIADD3.X UR33, URZ, UR35, URZ, UP1, !UPT ;  /* 0x000000233f217290 */ /* 0x000fe20008ffe43f */
[----:B------:R-:W-:Y:S01]  /*13e70*/  ISETP.NE.AND P5, PT, R3, 0x9, PT ;  /* 0x000000090300780c */ /* 0x000fe20003fa5270 */
[----:B------:R-:W-:Y:S01]  /*13e80*/  UIADD3.X UR35, URZ, UR35, URZ, UP2, !UPT ;  /* 0x000000233f237290 */ /* 0x000fe200097fe43f */
[----:B------:R-:W-:Y:S02]  /*13e90*/  UMOV UR36, 0x0 ;  /* 0x0000000000247882 */ /* 0x000fe40000000000 */
[----:B------:R-:W-:Y:S01]  /*13ea0*/  @P2 IMAD.U32 R9, RZ, RZ, UR7 ;  /* 0x00000007ff092e24 */ /* 0x000fe2000f8e00ff */
[----:B------:R-:W-:Y:S01]  /*13eb0*/  R2UR UR7, R17 ;  /* 0x00000000110772ca */ /* 0x000fe200000e0000 */
[----:B------:R-:W-:Y:S01]  /*13ec0*/  UMOV UR37, 0x10000000 ;  /* 0x1000000000257882 */ /* 0x000fe20000000000 */
[----:B------:R-:W-:Y:S01]  /*13ed0*/  UMOV UR12, UR20 ;  /* 0x00000014000c7c82 */ /* 0x000fe20008000000 */
[----:B------:R-:W-:Y:S01]  /*13ee0*/  UMOV UR14, UR22 ;  /* 0x00000016000e7c82 */ /* 0x000fe20008000000 */
[----:B------:R-:W-:Y:S01]  /*13ef0*/  @P2 R2UR UR7, R9 ;  /* 0x00000000090722ca */ /* 0x000fe200000e0000 */
[----:B------:R-:W-:Y:S01]  /*13f00*/  VIADD R9, R8, 0x1 ;  /* 0x0000000108097836 */ /* 0x000fe20000000000 */
[----:B------:R-:W-:Y:S01]  /*13f10*/  SEL R3, R3, RZ, P5 ;  /* 0x000000ff03037207 */ /* 0x000fe20002800000 */
[----:B-1----:R-:W-:-:S03]  /*13f20*/  IMAD R8, R5, R14, R13 ;  /* 0x0000000e05087224 */ /* 0x002fc600078e020d */
[----:B------:R-:W-:-:S07]  /*13f30*/  ISETP.NE.AND P2, PT, R9, UR4, PT ;  /* 0x0000000409007c0c */ /* 0x000fce000bf45270 */
[----:B------:R-:W-:Y:S02]  /*13f40*/  UIADD3 UR13, -UR7, URZ, URZ ;  /* 0x0000003f070d7290 */ /* 0x000fe4000fffe13f */
[----:B------:R-:W-:Y:S02]  /*13f50*/  UIMAD.WIDE.U32 UR8, UR7, UR10, URZ ;  /* 0x0000000a070872a5 */ /* 0x000fe4000f8e003f */
[----:B------:R-:W-:Y:S02]  /*13f60*/  UMOV UR15, UR7 ;  /* 0x00000007000f7c82 */ /* 0x000fe40008000000 */
[----:B------:R-:W-:Y:S01]  /*13f70*/  IMAD R10, R10, UR13, R17 ;  /* 0x0000000d0a0a7c24 */ /* 0x000fe2000f8e0211 */
[----:B------:R-:W-:Y:S01]  /*13f80*/  @UP0 USHF.R.U32.HI UR15, URZ, UR11, UR9 ;  /* 0x0000000b3f0f0299 */ /* 0x000fe20008011609 */
[----:B------:R-:W-:Y:S01]  /*13f90*/  @P2 IMAD.MOV R11, RZ, RZ, R7 ;  /* 0x000000ffff0b2224 */ /* 0x000fe200078e0207 */
[----:B------:R-:W-:Y:S01]  /*13fa0*/  UISETP.NE.AND UP0, UPT, UR23, 0x1, UPT ;  /* 0x000000011700788c */ /* 0x000fe2000bf05270 */
[----:B------:R-:W-:Y:S01]  /*13fb0*/  ULDC.64 UR8, c[0x0][0x3c8] ;  /* 0x0000f20000087ab9 */ /* 0x000fe20000000a00 */
[----:B------:R-:W-:Y:S01]  /*13fc0*/  R2UR UR27, R10 ;  /* 0x000000000a1b72ca */ /* 0x000fe200000e0000 */
[----:B------:R-:W-:Y:S01]  /*13fd0*/  IMAD R7, R7, UR9, R12 ;  /* 0x0000000907077c24 */ /* 0x000fe2000f8e020c */
[----:B0-----:R-:W-:Y:S01]  /*13fe0*/  ISETP.NE.AND P3, PT, R11, R22, PT ;  /* 0x000000160b00720c */ /* 0x001fe20003f65270 */
[----:B------:R-:W-:Y:S01]  /*13ff0*/  ULDC.64 UR10, c[0x0][0x3c0] ;  /* 0x0000f000000a7ab9 */ /* 0x000fe20000000a00 */
[----:B------:R-:W-:Y:S01]  /*14000*/  UMOV UR30, UR15 ;  /* 0x0000000f001e7c82 */ /* 0x000fe20008000000 */
[----:B------:R-:W-:Y:S01]  /*14010*/  IMAD.U32 R8, R8, 0x20, R7 ;  /* 0x0000002008087824 */ /* 0x000fe200078e0007 */
[----:B------:R-:W-:Y:S01]  /*14020*/  UIADD3 UR9, -UR15, URZ, URZ ;  /* 0x0000003f0f097290 */ /* 0x000fe2000fffe13f */
[----:B--2---:R-:W-:-:S02]  /*14030*/  IMAD R7, R6, R15, R16 ;  /* 0x0000000f06077224 */ /* 0x004fc400078e0210 */
[----:B------:R-:W-:Y:S01]  /*14040*/  @UP0 ULDC UR16, c[0x0][0x39c] ;  /* 0x0000e70000100ab9 */ /* 0x000fe20000000800 */
[----:B------:R-:W-:Y:S01]  /*14050*/  @UP0 ULDC UR38, c[0x0][0x3a0] ;  /* 0x0000e80000260ab9 */ /* 0x000fe20000000800 */
[----:B------:R-:W-:Y:S01]  /*14060*/  UIMAD.WIDE.U32 UR16, UR15, UR16, URZ ;  /* 0x000000100f1072a5 */ /* 0x000fe2000f8e003f */
[----:B------:R-:W-:Y:S01]  /*14070*/  IMAD.U32 R7, R7, 0x400, R8 ;  /* 0x0000040007077824 */ /* 0x000fe200078e0008 */
[----:B------:R-:W-:Y:S01]  /*14080*/  UIMAD UR9, UR18, UR9, UR7 ;  /* 0x00000009120972a4 */ /* 0x000fe2000f8e0207 */
[----:B------:R-:W-:Y:S01]  /*14090*/  VIADD R10, R5, 0x1 ;  /* 0x00000001050a7836 */ /* 0x000fe20000000000 */
[----:B------:R-:W-:Y:S01]  /*140a0*/  UIMAD UR27, UR27, UR10, UR31 ;  /* 0x0000000a1b1b72a4 */ /* 0x000fe2000f8e021f */
[----:B------:R-:W-:Y:S01]  /*140b0*/  @P3 IMAD.MOV R10, RZ, RZ, R5 ;  /* 0x000000ffff0a3224 */ /* 0x000fe200078e0205 */
[----:B------:R-:W-:Y:S01]  /*140c0*/  @UP0 USHF.R.U32.HI UR30, URZ, UR38, UR17 ;  /* 0x000000263f1e0299 */ /* 0x000fe20008011611 */
[----:B------:R-:W-:Y:S01]  /*140d0*/  R2UR UR31, R7 ;  /* 0x00000000071f72ca */ /* 0x000fe200000e0000 */
[----:B------:R-:W-:Y:S01]  /*140e0*/  UIMAD UR28, UR9, UR11, UR28 ;  /* 0x0000000b091c72a4 */ /* 0x000fe2000f8e021c */
[----:B------:R-:W-:Y:S01]  /*140f0*/  R2UR UR18, R18 ;  /* 0x00000000121272ca */ /* 0x000fe200000e0000 */
[----:B------:R-:W-:Y:S01]  /*14100*/  UIADD3 UR10, -UR30, URZ, URZ ;  /* 0x0000003f1e0a7290 */ /* 0x000fe2000fffe13f */
[----:B------:R-:W-:Y:S01]  /*14110*/  ISETP.NE.AND P4, PT, R10, R23, PT ;  /* 0x000000170a00720c */ /* 0x000fe20003f85270 */
[----:B------:R-:W-:Y:S01]  /*14120*/  UIADD3 UR16, UR19, 0x24000, URZ ;  /* 0x0002400013107890 */ /* 0x000fe2000fffe03f */
[----:B------:R-:W-:Y:S01]  /*14130*/  SEL R5, RZ, 0x1, P5 ;  /* 0x00000001ff057807 */ /* 0x000fe20002800000 */
[----:B------:R-:W-:Y:S01]  /*14140*/  UIMAD UR7, UR23, UR10, UR15 ;  /* 0x0000000a170772a4 */ /* 0x000fe2000f8e020f */
[----:B------:R-:W-:Y:S01]  /*14150*/  VIADD R12, R6, 0x1 ;  /* 0x00000001060c7836 */ /* 0x000fe20000000000 */
[----:B------:R-:W-:Y:S01]  /*14160*/  UMOV UR17, UR25 ;  /* 0x0000001900117c82 */ /* 0x000fe20008000000 */
[----:B------:R-:W-:Y:S01]  /*14170*/  R2UR UR10, R19 ;  /* 0x00000000130a72ca */ /* 0x000fe200000e0000 */
[----:B------:R-:W-:Y:S01]  /*14180*/  UIMAD UR29, UR7, UR8, UR29 ;  /* 0x00000008071d72a4 */ /* 0x000fe2000f8e021d */
[----:B------:R-:W-:Y:S01]  /*14190*/  LOP3.LUT R4, R4, R5, RZ, 0x3c, !PT ;  /* 0x0000000504047212 */ /* 0x000fe200078e3cff */
[----:B------:R-:W-:Y:S01]  /*141a0*/  UPRMT UR7, UR31, 0x5410, URZ ;  /* 0x000054101f077896 */ /* 0x000fe2000800003f */
[----:B------:R-:W-:Y:S01]  /*141b0*/  SEL R8, R9, RZ, P2 ;  /* 0x000000ff09087207 */ /* 0x000fe20001000000 */
[----:B------:R-:W-:Y:S01]  /*141c0*/  UIADD3 UR8, UR19, 0x25000, URZ ;  /* 0x0002500013087890 */ /* 0x000fe2000fffe03f */
[----:B------:R-:W-:Y:S01]  /*141d0*/  SEL R7, R11, RZ, P3 ;  /* 0x000000ff0b077207 */ /* 0x000fe20001800000 */
[----:B------:R-:W-:Y:S01]  /*141e0*/  UMOV UR13, UR21 ;  /* 0x00000015000d7c82 */ /* 0x000fe20008000000 */
[----:B------:R-:W-:Y:S01]  /*141f0*/  UMOV UR19, UR26 ;  /* 0x0000001a00137c82 */ /* 0x000fe20008000000 */
[----:B------:R-:W-:Y:S01]  /*14200*/  UMOV UR9, UR25 ;  /* 0x0000001900097c82 */ /* 0x000fe20008000000 */
[----:B------:R-:W-:Y:S01]  /*14210*/  UMOV UR11, UR26 ;  /* 0x0000001a000b7c82 */ /* 0x000fe20008000000 */
[----:B------:R-:W-:Y:S01]  /*14220*/  @P4 IMAD.MOV R12, RZ, RZ, R6 ;  /* 0x000000ffff0c4224 */ /* 0x000fe200078e0206 */
[----:B------:R0:W-:Y:S01]  /*14230*/  UTMALDG.5D.IM2COL [UR24], [UR32], UR7 ;  /* 0x00000018200073b4 */ /* 0x0001e20008060007 */
[----:B------:R-:W-:-:S02]  /*14240*/  SEL R5, R10, RZ, P4 ;  /* 0x000000ff0a057207 */ /* 0x000fc40002000000 */
[----:B------:R-:W-:Y:S01]  /*14250*/  IMAD.MOV.U32 R6, RZ, RZ, R12 ;  /* 0x000000ffff067224 */ /* 0x000fe200078e000c */
[----:B------:R0:W-:Y:S01]  /*14260*/  UTMALDG.5D [UR16], [UR34], desc[UR36] ;  /* 0x00002410220075b4 */ /* 0x0001e20008021000 */
[----:B------:R0:W-:Y:S02]  /*14270*/  UTMALDG.5D [UR8], [UR34], desc[UR36] ;  /* 0x00002408220075b4 */ /* 0x0001e40008021000 */
[----:B0-----:R-:W-:Y:S05]  /*14280*/  @P6 BRA `(.L_x_529) ;  /* 0xfffffff800306947 */ /* 0x001fea000383ffff */
.L_x_525:
[----:B------:R-:W-:Y:S01]  /*14290*/  UISETP.GE.U32.AND UP1, UPT, UR5, 0x9, UPT ;  /* 0x000000090500788c */ /* 0x000fe2000bf26070 */
[----:B------:R-:W-:-:S05]  /*142a0*/  IMAD.MOV.U32 R0, RZ, RZ, 0x1 ;  /* 0x00000001ff007424 */ /* 0x000fca00078e00ff */
[----:B------:R-:W-:-:S05]  /*142b0*/  PLOP3.LUT P0, PT, PT, PT, UP1, 0x80, 0x0 ;  /* 0x000000000000781c */ /* 0x000fca0003f0f018 */
[----:B------:R-:W-:-:S04]  /*142c0*/  @UP1 UIMAD.WIDE.U32 UR8, UR5, 0x38e38e39, URZ ;  /* 0x38e38e39050818a5 */ /* 0x000fc8000f8e003f */
[----:B------:R-:W-:-:S04]  /*142d0*/  @UP1 USHF.R.U32.HI UR7, URZ, 0x1, UR9 ;  /* 0x000000013f071899 */ /* 0x000fc80008011609 */
[----:B------:R-:W-:-:S04]  /*142e0*/  @UP1 ULOP3.LUT UR7, UR7, 0x1, URZ, 0xc0, !UPT ;  /* 0x0000000107071892 */ /* 0x000fc8000f8ec03f */
[----:B------:R-:W-:-:S04]  /*142f0*/  @UP1 UISETP.NE.U32.AND UP0, UPT, UR7, 0x1, UPT ;  /* 0x000000010700188c */ /* 0x000fc8000bf05070 */
[----:B------:R-:W-:-:S04]  /*14300*/  @UP1 UISETP.NE.U32.AND.EX UP0, UPT, URZ, URZ, UPT, UP0 ;  /* 0x0000003f3f00128c */ /* 0x000fc8000bf05100 */
[----:B------:R-:W-:-:S06]  /*14310*/  @UP1 USEL UR7, URZ, 0x1, !UP0 ;  /* 0x000000013f071887 */ /* 0x000fcc000c000000 */
[----:B------:R-:W-:Y:S01]  /*14320*/  @P0 IMAD.U32 R0, RZ, RZ, UR7 ;  /* 0x00000007ff000e24 */ /* 0x000fe2000f8e00ff */
[----:B------:R-:W-:Y:S05]  /*14330*/  WARPSYNC.ALL ;  /* 0x0000000000007948 */ /* 0x000fea0003800000 */
[----:B------:R-:W-:-:S13]  /*14340*/  ELECT P0, URZ, PT ;  /* 0x00000000003f782f */ /* 0x000fda0003800000 */
[----:B------:R-:W-:Y:S05]  /*14350*/  @!P0 EXIT ;  /* 0x000000000000894d */ /* 0x000fea0003800000 */
[----:B------:R-:W-:-:S04]  /*14360*/  ULOP3.LUT UR6, UR6, 0x2, URZ, 0xfc, !UPT ;  /* 0x0000000206067892 */ /* 0x000fc8000f8efc3f */
[----:B------:R-:W-:-:S06]  /*14370*/  UISETP.NE.AND UP0, UPT, UR6, 0x3, UPT ;  /* 0x000000030600788c */ /* 0x000fcc000bf05270 */
[----:B------:R-:W-:-:S13]  /*14380*/  PLOP3.LUT P0, PT, PT, PT, UP0, 0x80, 0x0 ;  /* 0x000000000000781c */ /* 0x000fda0003f0f008 */
[----:B------:R-:W-:Y:S05]  /*14390*/  @!P0 BRA `(.L_x_530) ;  /* 0x0000000000048947 */ /* 0x000fea0003800000 */
[----:B------:R-:W-:Y:S01]  /*143a0*/  BPT.TRAP 0x1 ;  /* 0x000000040000795c */ /* 0x000fe20000300000 */
.L_x_530:
[----:B------:R-:W0:Y:S01]  /*143b0*/  S2UR UR8, SR_CgaCtaId ;  /* 0x00000000000879c3 */ /* 0x000e220000008800 */
[----:B------:R-:W-:Y:S01]  /*143c0*/  UIMAD.WIDE.U32 UR6, UR5, 0x38e38e39, URZ ;  /* 0x38e38e39050678a5 */ /* 0x000fe2000f8e003f */
[----:B------:R-:W-:Y:S01]  /*143d0*/  SHF.L.U32 R2, R0, 0x1f, RZ ;  /* 0x0000001f00027819 */ /* 0x000fe200000006ff */
[----:B------:R-:W-:Y:S02]  /*143e0*/  UMOV UR4, 0x400 ;  /* 0x0000040000047882 */ /* 0x000fe40000000000 */
[----:B------:R-:W-:-:S04]  /*143f0*/  USHF.R.U32.HI UR6, URZ, 0x1, UR7 ;  /* 0x000000013f067899 */ /* 0x000fc80008011607 */
[----:B------:R-:W-:Y:S02]  /*14400*/  UIMAD UR5, UR6, -0x9, UR5 ;  /* 0xfffffff7060578a4 */ /* 0x000fe4000f8e0205 */
[----:B0-----:R-:W-:-:S04]  /*14410*/  ULEA UR4, UR8, UR4, 0x18 ;  /* 0x0000000408047291 */ /* 0x001fc8000f8ec03f */
[----:B------:R-:W-:-:S04]  /*14420*/  UIADD3 UR4, UR4, 0x36048, URZ ;  /* 0x0003604804047890 */ /* 0x000fc8000fffe03f */
[----:B------:R-:W-:-:S12]  /*14430*/  ULEA UR6, UR5, UR4, 0x3 ;  /* 0x0000000405067291 */ /* 0x000fd8000f8e183f */
.L_x_531:
[----:B0-----:R-:W-:-:S04]  /*14440*/  IMAD.U32 R3, RZ, RZ, UR6 ;  /* 0x00000006ff037e24 */ /* 0x001fc8000f8e00ff */
[----:B------:R0:W1:Y:S03]  /*14450*/  SYNCS.PHASECHK.TRANS64.TRYWAIT P0, [R3+URZ], R2 ;  /* 0x00000002030075a7 */ /* 0x000066000800017f */
[----:B-1----:R-:W-:Y:S05]  /*14460*/  @!P0 NANOSLEEP.SYNCS 0x989680 ;  /* 0x009896800000895d */ /* 0x002fea0003900000 */
[----:B------:R-:W1:Y:S02]  /*14470*/  @!P0 SYNCS.PHASECHK.TRANS64 P0, [R3+URZ], R2 ;  /* 0x00000002030085a7 */ /* 0x000e64000800007f */
[----:B-1----:R-:W-:Y:S05]  /*14480*/  @!P0 BRA `(.L_x_531) ;  /* 0xfffffffc00ec8947 */ /* 0x002fea000383ffff */
[----:B------:R-:W-:-:S04]  /*14490*/  UIADD3 UR5, UR5, 0x1, URZ ;  /* 0x0000000105057890 */ /* 0x000fc8000fffe03f */
[----:B------:R-:W-:-:S04]  /*144a0*/  UISETP.NE.AND UP0, UPT, UR5, 0x9, UPT ;  /* 0x000000090500788c */ /* 0x000fc8000bf05270 */
[----:B------:R-:W-:Y:S02]  /*144b0*/  USEL UR6, URZ, 0x1, UP0 ;  /* 0x000000013f067887 */ /* 0x000fe40008000000 */
[----:B------:R-:W-:-:S04]  /*144c0*/  USEL UR5, UR5, URZ, UP0 ;  /* 0x0000003f05057287 */ /* 0x000fc80008000000 */
[----:B0-----:R-:W-:Y:S01]  /*144d0*/  LOP3.LUT R2, R0, UR6, RZ, 0x3c, !PT ;  /* 0x0000000600027c12 */ /* 0x001fe2000f8e3cff */
[----:B------:R-:W-:-:S03]  /*144e0*/  ULEA UR7, UR5, UR4, 0x3 ;  /* 0x0000000405077291 */ /* 0x000fc6000f8e183f */
[----:B------:R-:W-:-:S09]  /*144f0*/  SHF.L.U32 R0, R2, 0x1f, RZ ;  /* 0x0000001f02007819 */ /* 0x000fd200000006ff */
.L_x_532:
        /* <DEDUP_REMOVED lines=9> */
[----:B------:R-:W-:Y:S01]  /*14590*/  LOP3.LUT R2, R2, UR6, RZ, 0x3c, !PT ;  /* 0x0000000602027c12 */ /* 0x000fe2000f8e3cff */
[----:B------:R-:W-:-:S03]  /*145a0*/  ULEA UR7, UR5, UR4, 0x3 ;  /* 0x0000000405077291 */ /* 0x000fc6000f8e183f */
[----:B0-----:R-:W-:-:S09]  /*145b0*/  SHF.L.U32 R0, R2, 0x1f, RZ ;  /* 0x0000001f02007819 */ /* 0x001fd200000006ff */
.L_x_533:
[----:B0-----:R-:W-:-:S04]  /*145c0*/  MOV R3, UR7 ;  /* 0x0000000700037c02 */ /* 0x001fc80008000f00 */
        /* <DEDUP_REMOVED lines=11> */
.L_x_534:
        /* <DEDUP_REMOVED lines=12> */
.L_x_535:
        /* <DEDUP_REMOVED lines=12> */
.L_x_536:
        /* <DEDUP_REMOVED lines=12> */
.L_x_537:
        /* <DEDUP_REMOVED lines=12> */
.L_x_538:
        /* <DEDUP_REMOVED lines=12> */
.L_x_539:
[----:B0-----:R-:W-:-:S04]  /*14a40*/  IMAD.U32 R3, RZ, RZ, UR5 ;  /* 0x00000005ff037e24 */ /* 0x001fc8000f8e00ff */
[----:B------:R0:W1:Y:S03]  /*14a50*/  SYNCS.PHASECHK.TRANS64.TRYWAIT P0, [R3+URZ], R0 ;  /* 0x00000000030075a7 */ /* 0x000066000800017f */
[----:B-1----:R-:W-:Y:S05]  /*14a60*/  @!P0 NANOSLEEP.SYNCS 0x989680 ;  /* 0x009896800000895d */ /* 0x002fea0003900000 */
[----:B------:R-:W1:Y:S02]  /*14a70*/  @!P0 SYNCS.PHASECHK.TRANS64 P0, [R3+URZ], R0 ;  /* 0x00000000030085a7 */ /* 0x000e64000800007f */
[----:B-1----:R-:W-:Y:S05]  /*14a80*/  @P0 EXIT ;  /* 0x000000000000094d */ /* 0x002fea0003800000 */
[----:B------:R-:W-:Y:S05]  /*14a90*/  BRA `(.L_x_539) ;  /* 0xfffffffc00e87947 */ /* 0x000fea000383ffff */
.L_x_540:
[----:B------:R-:W-:-:S00]  /*14aa0*/  BRA `(.L_x_540) ;  /* 0xfffffffc00fc7947 */ /* 0x000fc0000383ffff */
[----:B------:R-:W-:-:S00]  /*14ab0*/  NOP ;  /* 0x0000000000007918 */ /* 0x000fc00000000000 */
        /* <DEDUP_REMOVED lines=12> */
.L_x_541:


//--------------------- .nv.shared._ZN7cutlass13device_kernelINS_4conv6kernel13ConvUniversalINS1_16ConvProblemShapeILNS1_8OperatorE1ELi3EEENS1_10collective14CollectiveConvINS1_46MainloopSm90TmaGmmaWarpSpecializedImplicitGemmILS5_1ELi9ELi3EN4cute5tupleIJNSA_1CILi1EEESD_SD_EEENS1_36KernelImplicitTmaWarpSpecializedSm90ELi1EEENSB_IJNSC_ILi256EEENSC_ILi128EEENSB_IJNSC_ILi32EEEEEEEEENS_6half_tESM_NSA_8TiledMMAINSA_8MMA_AtomIJNSA_4SM904GMMA26MMA_64x128x16_F32F16F16_SSILNSQ_5MajorE0ELSS_1ELNSQ_7ScaleInE1ELST_1EEEEEENSA_6LayoutISE_NSB_IJNSC_ILi0EEESX_SX_EEEEENSB_IJNSA_10UnderscoreES10_S10_EEEEENS7_6detail26Sm90ImplicitGemmTileTraitsINSA_20SM90_TMA_LOAD_IM2COLENSA_14ComposedLayoutINSA_7SwizzleILi2ELi4ELi3EEENSA_18smem_ptr_flag_bitsILi16EEENSW_INSB_IJNSB_IJNSC_ILi8EEESJ_EEENSB_IJSJ_SD_EEENSB_IJSD_NSC_ILi9EEEEEEEEENSB_IJNSB_IJSJ_SH_EEENSB_IJSD_SX_EEENSB_IJSX_NSC_ILi8192EEEEEEEEEEEEEvEENS14_INSA_13SM90_TMA_LOADENS16_INS17_ILi3ELi4ELi3EEES1A_NSW_INSB_IJNSB_IJNSC_ILi64EEENSC_ILi2EEEEEENSB_IJS1B_NSC_ILi4EEEEEES1F_EEENSB_IJNSB_IJSD_NSC_ILi2048EEEEEENSB_IJS1R_NSC_ILi512EEEEEENSB_IJSX_NSC_ILi4096EEEEEEEEEEEEEvEEEENS_8epilogue10collective6detail29Sm90TmaWarpSpecializedAdapterINS29_15DefaultEpilogueISM_NSB_IJNSB_IJllllEEESD_SX_EEES2E_NS28_6thread17LinearCombinationISM_Li1EffLNS2F_9ScaleType4KindE0ELNS_15FloatRoundStyleE2ESM_EENS_4gemm15EpilogueDefaultEEEEEvvEEEEvNT_6ParamsE --------------------------
	.section	.nv.shared._ZN7cutlass13device_kernelINS_4conv6kernel13ConvUniversalINS1_16ConvProblemShapeILNS1_8OperatorE1ELi3EEENS1_10collective14CollectiveConvINS1_46MainloopSm90TmaGmmaWarpSpecializedImplicitGemmILS5_1ELi9ELi3EN4cute5tupleIJNSA_1CILi1EEESD_SD_EEENS1_36KernelImplicitTmaWarpSpecializedSm90ELi1EEENSB_IJNSC_ILi256EEENSC_ILi128EEENSB_IJNSC_ILi32EEEEEEEEENS_6half_tESM_NSA_8TiledMMAINSA_8MMA_AtomIJNSA_4SM904GMMA26MMA_64x128x16_F32F16F16_SSILNSQ_5MajorE0ELSS_1ELNSQ_7ScaleInE1ELST_1EEEEEENSA_6LayoutISE_NSB_IJNSC_ILi0EEESX_SX_EEEEENSB_IJNSA_10UnderscoreES10_S10_EEEEENS7_6detail26Sm90ImplicitGemmTileTraitsINSA_20SM90_TMA_LOAD_IM2COLENSA_14ComposedLayoutINSA_7SwizzleILi2ELi4ELi3EEENSA_18smem_ptr_flag_bitsILi16EEENSW_INSB_IJNSB_IJNSC_ILi8EEESJ_EEENSB_IJSJ_SD_EEENSB_IJSD_NSC_ILi9EEEEEEEEENSB_IJNSB_IJSJ_SH_EEENSB_IJSD_SX_EEENSB_IJSX_NSC_ILi8192EEEEEEEEEEEEEvEENS14_INSA_13SM90_TMA_LOADENS16_INS17_ILi3ELi4ELi3EEES1A_NSW_INSB_IJNSB_IJNSC_ILi64EEENSC_ILi2EEEEEENSB_IJS1B_NSC_ILi4EEEEEES1F_EEENSB_IJNSB_IJSD_NSC_ILi2048EEEEEENSB_IJS1R_NSC_ILi512EEEEEENSB_IJSX_NSC_ILi4096EEEEEEEEEEEEEvEEEENS_8epilogue10collective6detail29Sm90TmaWarpSpecializedAdapterINS29_15DefaultEpilogueISM_NSB_IJNSB_IJllllEEESD_SX_EEES2E_NS28_6thread17LinearCombinationISM_Li1EffLNS2F_9ScaleType4KindE0ELNS_15FloatRoundStyleE2ESM_EENS_4gemm15EpilogueDefaultEEEEEvvEEEEvNT_6ParamsE,"aw",@nobits
	.sectionflags	@""
	.align	16
	.zero		1024


//--------------------- .nv.shared.reserved.0     --------------------------
	.section	.nv.shared.reserved.0,"aw",@nobits
	.weak		__nv_reservedSMEM_offset_0_alias
	.size		__nv_reservedSMEM_offset_0_alias, 0, 0
	.other		__nv_reservedSMEM_offset_0_alias,@"STO_CUDA_RESERVED_SHARED STV_DEFAULT"
__nv_reservedSMEM_offset_0_alias:
	.zero		0


//--------------------- .nv.global                --------------------------
	.section	.nv.global,"aw",@nobits
.nv.global:
	.type		_ZN39_INTERNAL_870265a6_4_k_cu_c6325db1_26194cute1_E,@object
	.size		_ZN39_INTERNAL_870265a6_4_k_cu_c6325db1_26194cute1_E,(_ZN39_INTERNAL_870265a6_4_k_cu_c6325db1_26194cuda3std3__45__cpo6cbeginE - _ZN39_INTERNAL_870265a6_4_k_cu_c6325db1_26194cute1_E)
_ZN39_INTERNAL_870265a6_4_k_cu_c6325db1_26194cute1_E:
	.zero		1
	.type		_ZN39_INTERNAL_870265a6_4_k_cu_c6325db1_26194cuda3std3__45__cpo6cbeginE,@object
	.size		_ZN39_INTERNAL_870265a6_4_k_cu_c6325db1_26194cuda3std3__45__cpo6cbeginE,(_ZN39_INTERNAL_870265a6_4_k_cu_c6325db1_26194cuda3std3__48in_placeE - _ZN39_INTERNAL_870265a6_4_k_cu_c6325db1_26194cuda3std3__45__cpo6cbeginE)
_ZN39_INTERNAL_870265a6_4_k_cu_c6325db1_26194cuda3std3__45__cpo6cbeginE:
	.zero		1
	.type		_ZN39_INTERNAL_870265a6_4_k_cu_c6325db1_26194cuda3std3__48in_placeE,@object
	.size		_ZN39_INTERNAL_870265a6_4_k_cu_c6325db1_26194cuda3std3__48in_placeE,(_ZN39_INTERNAL_870265a6_4_k_cu_c6325db1_26194cuda3std6ranges3__45__cpo9iter_moveE - _ZN39_INTERNAL_870265a6_4_k_cu_c6325db1_26194cuda3std3__48in_placeE)
_ZN39_INTERNAL_870265a6_4_k_cu_c6325db1_26194cuda3std3__48in_placeE:
	.zero		1
	.type		_ZN39_INTERNAL_870265a6_4_k_cu_c6325db1_26194cuda3std6ranges3__45__cpo9iter_moveE,@object
	.size		_ZN39_INTERNAL_870265a6_4_k_cu_c6325db1_26194cuda3std6ranges3__45__cpo9iter_moveE,(_ZN39_INTERNAL_870265a6_4_k_cu_c6325db1_26194cuda3std3__45__cpo5beginE - _ZN39_INTERNAL_870265a6_4_k_cu_c6325db1_26194cuda3std6ranges3__45__cpo9iter_moveE)
_ZN39_INTERNAL_870265a6_4_k_cu_c6325db1_26194cuda3std6ranges3__45__cpo9iter_moveE:
	.zero		1
	.type		_ZN39_INTERNAL_870265a6_4_k_cu_c6325db1_26194cuda3std3__45__cpo5beginE,@object
	.size		_ZN39_INTERNAL_870265a6_4_k_cu_c6325db1_26194cuda3std3__45__cpo5beginE,(_ZN39_INTERNAL_870265a6_4_k_cu_c6325db1_26194cuda3std3__441_GLOBAL__N__870265a6_4_k_cu_c6325db1_26196ignoreE - _ZN39_INTERNAL_870265a6_4_k_cu_c6325db1_26194cuda3std3__45__cpo5beginE)
_ZN39_INTERNAL_870265a6_4_k_cu_c6325db1_26194cuda3std3__45__cpo5beginE:
	.zero		1
	.type		_ZN39_INTERNAL_870265a6_4_k_cu_c6325db1_26194cuda3std3__441_GLOBAL__N__870265a6_4_k_cu_c6325db1_26196ignoreE,@object
	.size		_ZN39_INTERNAL_870265a6_4_k_cu_c6325db1_26194cuda3std3__441_GLOBAL__N__870265a6_4_k_cu_c6325db1_26196ignoreE,(_ZN39_INTERNAL_870265a6_4_k_cu_c6325db1_26194cute7productE - _ZN39_INTERNAL_870265a6_4_k_cu_c6325db1_26194cuda3std3__441_GLOBAL__N__870265a6_4_k_cu_c6325db1_26196ignoreE)
_ZN39_INTERNAL_870265a6_4_k_cu_c6325db1_26194cuda3std3__441_GLOBAL__N__870265a6_4_k_cu_c6325db1_26196ignoreE:
	.zero		1
	.type		_ZN39_INTERNAL_870265a6_4_k_cu_c6325db1_26194cute7productE,@object
	.size		_ZN39_INTERNAL_870265a6_4_k_cu_c6325db1_26194cute7productE,(_ZN39_INTERNAL_870265a6_4_k_cu_c6325db1_26194cuda3std3__45__cpo3endE - _ZN39_INTERNAL_870265a6_4_k_cu_c6325db1_26194cute7productE)
_ZN39_INTERNAL_870265a6_4_k_cu_c6325db1_26194cute7productE:
	.zero		1
	.type		_ZN39_INTERNAL_870265a6_4_k_cu_c6325db1_26194cuda3std3__45__cpo3endE,@object
	.size		_ZN39_INTERNAL_870265a6_4_k_cu_c6325db1_26194cuda3std3__45__cpo3endE,(_ZN39_INTERNAL_870265a6_4_k_cu_c6325db1_26194cuda3std3__419piecewise_constructE - _ZN39_INTERNAL_870265a6_4_k_cu_c6325db1_26194cuda3std3__45__cpo3endE)
_ZN39_INTERNAL_870265a6_4_k_cu_c6325db1_26194cuda3std3__45__cpo3endE:
	.zero		1
	.type		_ZN39_INTERNAL_870265a6_4_k_cu_c6325db1_26194cuda3std3__419piecewise_constructE,@object
	.size		_ZN39_INTERNAL_870265a6_4_k_cu_c6325db1_26194cuda3std3__419piecewise_constructE,(_ZN39_INTERNAL_870265a6_4_k_cu_c6325db1_26194cuda3std3__45__cpo4cendE - _ZN39_INTERNAL_870265a6_4_k_cu_c6325db1_26194cuda3std3__419piecewise_constructE)
_ZN39_INTERNAL_870265a6_4_k_cu_c6325db1_26194cuda3std3__419piecewise_constructE:
	.zero		1
	.type		_ZN39_INTERNAL_870265a6_4_k_cu_c6325db1_26194cuda3std3__45__cpo4cendE,@object
	.size		_ZN39_INTERNAL_870265a6_4_k_cu_c6325db1_26194cuda3std3__45__cpo4cendE,(_ZN39_INTERNAL_870265a6_4_k_cu_c6325db1_26194cuda3std6ranges3__45__cpo4swapE - _ZN39_INTERNAL_870265a6_4_k_cu_c6325db1_26194cuda3std3__45__cpo4cendE)
_ZN39_INTERNAL_870265a6_4_k_cu_c6325db1_26194cuda3std3__45__cpo4cendE:
	.zero		1
	.type		_ZN39_INTERNAL_870265a6_4_k_cu_c6325db1_26194cuda3std6ranges3__45__cpo4swapE,@object
	.size		_ZN39_INTERNAL_870265a6_4_k_cu_c6325db1_26194cuda3std6ranges3__45__cpo4swapE,(.L_7 - _ZN39_INTERNAL_870265a6_4_k_cu_c6325db1_26194cuda3std6ranges3__45__cpo4swapE)
_ZN39_INTERNAL_870265a6_4_k_cu_c6325db1_26194cuda3std6ranges3__45__cpo4swapE:
	.zero		1
.L_7:


//--------------------- .nv.constant0._ZN7cutlass13device_kernelINS_4conv6kernel13ConvUniversalINS1_16ConvProblemShapeILNS1_8OperatorE1ELi3EEENS1_10collective14CollectiveConvINS1_46MainloopSm90TmaGmmaWarpSpecializedImplicitGemmILS5_1ELi9ELi3EN4cute5tupleIJNSA_1CILi1EEESD_SD_EEENS1_36KernelImplicitTmaWarpSpecializedSm90ELi1EEENSB_IJNSC_ILi256EEENSC_ILi128EEENSB_IJNSC_ILi32EEEEEEEEENS_6half_tESM_NSA_8TiledMMAINSA_8MMA_AtomIJNSA_4SM904GMMA26MMA_64x128x16_F32F16F16_SSILNSQ_5MajorE0ELSS_1ELNSQ_7ScaleInE1ELST_1EEEEEENSA_6LayoutISE_NSB_IJNSC_ILi0EEESX_SX_EEEEENSB_IJNSA_10UnderscoreES10_S10_EEEEENS7_6detail26Sm90ImplicitGemmTileTraitsINSA_20SM90_TMA_LOAD_IM2COLENSA_14ComposedLayoutINSA_7SwizzleILi2ELi4ELi3EEENSA_18smem_ptr_flag_bitsILi16EEENSW_INSB_IJNSB_IJNSC_ILi8EEESJ_EEENSB_IJSJ_SD_EEENSB_IJSD_NSC_ILi9EEEEEEEEENSB_IJNSB_IJSJ_SH_EEENSB_IJSD_SX_EEENSB_IJSX_NSC_ILi8192EEEEEEEEEEEEEvEENS14_INSA_13SM90_TMA_LOADENS16_INS17_ILi3ELi4ELi3EEES1A_NSW_INSB_IJNSB_IJNSC_ILi64EEENSC_ILi2EEEEEENSB_IJS1B_NSC_ILi4EEEEEES1F_EEENSB_IJNSB_IJSD_NSC_ILi2048EEEEEENSB_IJS1R_NSC_ILi512EEEEEENSB_IJSX_NSC_ILi4096EEEEEEEEEEEEEvEEEENS_8epilogue10collective6detail29Sm90TmaWarpSpecializedAdapterINS29_15DefaultEpilogueISM_NSB_IJNSB_IJllllEEESD_SX_EEES2E_NS28_6thread17LinearCombinationISM_Li1EffLNS2F_9ScaleType4KindE0ELNS_15FloatRoundStyleE2ESM_EENS_4gemm15EpilogueDefaultEEEEEvvEEEEvNT_6ParamsE --------------------------
	.section	.nv.constant0._ZN7cutlass13device_kernelINS_4conv6kernel13ConvUniversalINS1_16ConvProblemShapeILNS1_8OperatorE1ELi3EEENS1_10collective14CollectiveConvINS1_46MainloopSm90TmaGmmaWarpSpecializedImplicitGemmILS5_1ELi9ELi3EN4cute5tupleIJNSA_1CILi1EEESD_SD_EEENS1_36KernelImplicitTmaWarpSpecializedSm90ELi1EEENSB_IJNSC_ILi256EEENSC_ILi128EEENSB_IJNSC_ILi32EEEEEEEEENS_6half_tESM_NSA_8TiledMMAINSA_8MMA_AtomIJNSA_4SM904GMMA26MMA_64x128x16_F32F16F16_SSILNSQ_5MajorE0ELSS_1ELNSQ_7ScaleInE1ELST_1EEEEEENSA_6LayoutISE_NSB_IJNSC_ILi0EEESX_SX_EEEEENSB_IJNSA_10UnderscoreES10_S10_EEEEENS7_6detail26Sm90ImplicitGemmTileTraitsINSA_20SM90_TMA_LOAD_IM2COLENSA_14ComposedLayoutINSA_7SwizzleILi2ELi4ELi3EEENSA_18smem_ptr_flag_bitsILi16EEENSW_INSB_IJNSB_IJNSC_ILi8EEESJ_EEENSB_IJSJ_SD_EEENSB_IJSD_NSC_ILi9EEEEEEEEENSB_IJNSB_IJSJ_SH_EEENSB_IJSD_SX_EEENSB_IJSX_NSC_ILi8192EEEEEEEEEEEEEvEENS14_INSA_13SM90_TMA_LOADENS16_INS17_ILi3ELi4ELi3EEES1A_NSW_INSB_IJNSB_IJNSC_ILi64EEENSC_ILi2EEEEEENSB_IJS1B_NSC_ILi4EEEEEES1F_EEENSB_IJNSB_IJSD_NSC_ILi2048EEEEEENSB_IJS1R_NSC_ILi512EEEEEENSB_IJSX_NSC_ILi4096EEEEEEEEEEEEEvEEEENS_8epilogue10collective6detail29Sm90TmaWarpSpecializedAdapterINS29_15DefaultEpilogueISM_NSB_IJNSB_IJllllEEESD_SX_EEES2E_NS28_6thread17LinearCombinationISM_Li1EffLNS2F_9ScaleType4KindE0ELNS_15FloatRoundStyleE2ESM_EENS_4gemm15EpilogueDefaultEEEEEvvEEEEvNT_6ParamsE,"a",@progbits
	.sectionflags	@""
	.align	4
.nv.constant0._ZN7cutlass13device_kernelINS_4conv6kernel13ConvUniversalINS1_16ConvProblemShapeILNS1_8OperatorE1ELi3EEENS1_10collective14CollectiveConvINS1_46MainloopSm90TmaGmmaWarpSpecializedImplicitGemmILS5_1ELi9ELi3EN4cute5tupleIJNSA_1CILi1EEESD_SD_EEENS1_36KernelImplicitTmaWarpSpecializedSm90ELi1EEENSB_IJNSC_ILi256EEENSC_ILi128EEENSB_IJNSC_ILi32EEEEEEEEENS_6half_tESM_NSA_8TiledMMAINSA_8MMA_AtomIJNSA_4SM904GMMA26MMA_64x128x16_F32F16F16_SSILNSQ_5MajorE0ELSS_1ELNSQ_7ScaleInE1ELST_1EEEEEENSA_6LayoutISE_NSB_IJNSC_ILi0EEESX_SX_EEEEENSB_IJNSA_10UnderscoreES10_S10_EEEEENS7_6detail26Sm90ImplicitGemmTileTraitsINSA_20SM90_TMA_LOAD_IM2COLENSA_14ComposedLayoutINSA_7SwizzleILi2ELi4ELi3EEENSA_18smem_ptr_flag_bitsILi16EEENSW_INSB_IJNSB_IJNSC_ILi8EEESJ_EEENSB_IJSJ_SD_EEENSB_IJSD_NSC_ILi9EEEEEEEEENSB_IJNSB_IJSJ_SH_EEENSB_IJSD_SX_EEENSB_IJSX_NSC_ILi8192EEEEEEEEEEEEEvEENS14_INSA_13SM90_TMA_LOADENS16_INS17_ILi3ELi4ELi3EEES1A_NSW_INSB_IJNSB_IJNSC_ILi64EEENSC_ILi2EEEEEENSB_IJS1B_NSC_ILi4EEEEEES1F_EEENSB_IJNSB_IJSD_NSC_ILi2048EEEEEENSB_IJS1R_NSC_ILi512EEEEEENSB_IJSX_NSC_ILi4096EEEEEEEEEEEEEvEEEENS_8epilogue10collective6detail29Sm90TmaWarpSpecializedAdapterINS29_15DefaultEpilogueISM_NSB_IJNSB_IJllllEEESD_SX_EEES2E_NS28_6thread17LinearCombinationISM_Li1EffLNS2F_9ScaleType4KindE0ELNS_15FloatRoundStyleE2ESM_EENS_4gemm15EpilogueDefaultEEEEEvvEEEEvNT_6ParamsE:
	.zero		1664


//--------------------- SYMBOLS --------------------------

	.type		.nv.reservedSmem.offset0,@object
	.size		.nv.reservedSmem.offset0,0x4
